	.target	sm_80

	.elftype	@"ET_EXEC"


//--------------------- .note.nv.tkinfo           --------------------------
	.section	.note.nv.tkinfo,"",@"SHT_NOTE"
	.sectionflags	@"SHF_NOTE_NV_TKINFO"
	.tkinfo
        /*0018*/ 	.word	0x00000002
        /*0030*/ 	.string	""
        /*0030*/ 	.string	"ptxas"
        /*0030*/ 	.string	"Cuda compilation tools, release 13.0, V13.0.88"
        /*0030*/ 	.string	"Build cuda_13.0.r13.0/compiler.36424714_0"
        /*0030*/ 	.string	"-v  -suppress-debug-info  -lineinfo  -arch sm_80 "



//--------------------- .note.nv.cuinfo           --------------------------
	.section	.note.nv.cuinfo,"",@"SHT_NOTE"
	.sectionflags	@"SHF_NOTE_NV_CUINFO"
        /*0018*/ 	.short	0x0002
        /*001a*/ 	.short	0x0050
        /*001c*/ 	.short	0x0082
	.zero		2


//--------------------- .nv.info                  --------------------------
	.section	.nv.info,"",@"SHT_CUDA_INFO"
	.align	4


	//----- nvinfo : EIATTR_REGCOUNT
	.align		4
        /*0000*/ 	.byte	0x04, 0x2f
        /*0002*/ 	.short	(.L_2 - .L_1)
	.align		4
.L_1:
        /*0004*/ 	.word	index@(attn_fwd)
        /*0008*/ 	.word	0x000000fe


	//----- nvinfo : EIATTR_FRAME_SIZE
	.align		4
.L_2:
        /*000c*/ 	.byte	0x04, 0x11
        /*000e*/ 	.short	(.L_4 - .L_3)
	.align		4
.L_3:
        /*0010*/ 	.word	index@(attn_fwd)
        /*0014*/ 	.word	0x00000000


	//----- nvinfo : EIATTR_MIN_STACK_SIZE
	.align		4
.L_4:
        /*0018*/ 	.byte	0x04, 0x12
        /*001a*/ 	.short	(.L_6 - .L_5)
	.align		4
.L_5:
        /*001c*/ 	.word	index@(attn_fwd)
        /*0020*/ 	.word	0x00000000
.L_6:


//--------------------- .nv.info.attn_fwd         --------------------------
	.section	.nv.info.attn_fwd,"",@"SHT_CUDA_INFO"
	.sectionflags	@""
	.align	4


	//----- nvinfo : EIATTR_CUDA_API_VERSION
	.align		4
        /*0000*/ 	.byte	0x04, 0x37
        /*0002*/ 	.short	(.L_8 - .L_7)
.L_7:
        /*0004*/ 	.word	0x00000082


	//----- nvinfo : EIATTR_SW2861232_WAR
	.align		4
.L_8:
        /*0008*/ 	.byte	0x01, 0x35
	.zero		2


	//----- nvinfo : EIATTR_PARAM_CBANK
	.align		4
        /*000c*/ 	.byte	0x04, 0x0a
        /*000e*/ 	.short	(.L_10 - .L_9)
	.align		4
.L_9:
        /*0010*/ 	.word	index@(.nv.constant0.attn_fwd)
        /*0014*/ 	.short	0x0160
        /*0016*/ 	.short	0x0088


	//----- nvinfo : EIATTR_CBANK_PARAM_SIZE
	.align		4
.L_10:
        /*0018*/ 	.byte	0x03, 0x19
        /*001a*/ 	.short	0x0088


	//----- nvinfo : EIATTR_KPARAM_INFO
	.align		4
        /*001c*/ 	.byte	0x04, 0x17
        /*001e*/ 	.short	(.L_12 - .L_11)
.L_11:
        /*0020*/ 	.word	0x00000000
        /*0024*/ 	.short	0x0019
        /*0026*/ 	.short	0x0080
        /*0028*/ 	.byte	0x00, 0xf4, 0x21, 0x00


	//----- nvinfo : EIATTR_KPARAM_INFO
	.align		4
.L_12:
        /*002c*/ 	.byte	0x04, 0x17
        /*002e*/ 	.short	(.L_14 - .L_13)
.L_13:
        /*0030*/ 	.word	0x00000000
        /*0034*/ 	.short	0x0018
        /*0036*/ 	.short	0x0078
        /*0038*/ 	.byte	0x00, 0xf4, 0x21, 0x00


	//----- nvinfo : EIATTR_KPARAM_INFO
	.align		4
.L_14:
        /*003c*/ 	.byte	0x04, 0x17
        /*003e*/ 	.short	(.L_16 - .L_15)
.L_15:
        /*0040*/ 	.word	0x00000000
        /*0044*/ 	.short	0x0017
        /*0046*/ 	.short	0x0070
        /*0048*/ 	.byte	0x00, 0xf0, 0x11, 0x00


	//----- nvinfo : EIATTR_KPARAM_INFO
	.align		4
.L_16:
        /*004c*/ 	.byte	0x04, 0x17
        /*004e*/ 	.short	(.L_18 - .L_17)
.L_17:
        /*0050*/ 	.word	0x00000000
        /*0054*/ 	.short	0x0016
        /*0056*/ 	.short	0x006c
        /*0058*/ 	.byte	0x00, 0xf0, 0x11, 0x00


	//----- nvinfo : EIATTR_KPARAM_INFO
	.align		4
.L_18:
        /*005c*/ 	.byte	0x04, 0x17
        /*005e*/ 	.short	(.L_20 - .L_19)
.L_19:
        /*0060*/ 	.word	0x00000000
        /*0064*/ 	.short	0x0015
        /*0066*/ 	.short	0x0068
        /*0068*/ 	.byte	0x00, 0xf0, 0x11, 0x00


	//----- nvinfo : EIATTR_KPARAM_INFO
	.align		4
.L_20:
        /*006c*/ 	.byte	0x04, 0x17
        /*006e*/ 	.short	(.L_22 - .L_21)
.L_21:
        /*0070*/ 	.word	0x00000000
        /*0074*/ 	.short	0x0014
        /*0076*/ 	.short	0x0064
        /*0078*/ 	.byte	0x00, 0xf0, 0x11, 0x00


	//----- nvinfo : EIATTR_KPARAM_INFO
	.align		4
.L_22:
        /*007c*/ 	.byte	0x04, 0x17
        /*007e*/ 	.short	(.L_24 - .L_23)
.L_23:
        /*0080*/ 	.word	0x00000000
        /*0084*/ 	.short	0x0013
        /*0086*/ 	.short	0x0060
        /*0088*/ 	.byte	0x00, 0xf0, 0x11, 0x00


	//----- nvinfo : EIATTR_KPARAM_INFO
	.align		4
.L_24:
        /*008c*/ 	.byte	0x04, 0x17
        /*008e*/ 	.short	(.L_26 - .L_25)
.L_25:
        /*0090*/ 	.word	0x00000000
        /*0094*/ 	.short	0x0012
        /*0096*/ 	.short	0x005c
        /*0098*/ 	.byte	0x00, 0xf0, 0x11, 0x00


	//----- nvinfo : EIATTR_KPARAM_INFO
	.align		4
.L_26:
        /*009c*/ 	.byte	0x04, 0x17
        /*009e*/ 	.short	(.L_28 - .L_27)
.L_27:
        /*00a0*/ 	.word	0x00000000
        /*00a4*/ 	.short	0x0011
        /*00a6*/ 	.short	0x0058
        /*00a8*/ 	.byte	0x00, 0xf0, 0x11, 0x00


	//----- nvinfo : EIATTR_KPARAM_INFO
	.align		4
.L_28:
        /*00ac*/ 	.byte	0x04, 0x17
        /*00ae*/ 	.short	(.L_30 - .L_29)
.L_29:
        /*00b0*/ 	.word	0x00000000
        /*00b4*/ 	.short	0x0010
        /*00b6*/ 	.short	0x0054
        /*00b8*/ 	.byte	0x00, 0xf0, 0x11, 0x00


	//----- nvinfo : EIATTR_KPARAM_INFO
	.align		4
.L_30:
        /*00bc*/ 	.byte	0x04, 0x17
        /*00be*/ 	.short	(.L_32 - .L_31)
.L_31:
        /*00c0*/ 	.word	0x00000000
        /*00c4*/ 	.short	0x000f
        /*00c6*/ 	.short	0x0050
        /*00c8*/ 	.byte	0x00, 0xf0, 0x11, 0x00


	//----- nvinfo : EIATTR_KPARAM_INFO
	.align		4
.L_32:
        /*00cc*/ 	.byte	0x04, 0x17
        /*00ce*/ 	.short	(.L_34 - .L_33)
.L_33:
        /*00d0*/ 	.word	0x00000000
        /*00d4*/ 	.short	0x000e
        /*00d6*/ 	.short	0x004c
        /*00d8*/ 	.byte	0x00, 0xf0, 0x11, 0x00


	//----- nvinfo : EIATTR_KPARAM_INFO
	.align		4
.L_34:
        /*00dc*/ 	.byte	0x04, 0x17
        /*00de*/ 	.short	(.L_36 - .L_35)
.L_35:
        /*00e0*/ 	.word	0x00000000
        /*00e4*/ 	.short	0x000d
        /*00e6*/ 	.short	0x0048
        /*00e8*/ 	.byte	0x00, 0xf0, 0x11, 0x00


	//----- nvinfo : EIATTR_KPARAM_INFO
	.align		4
.L_36:
        /*00ec*/ 	.byte	0x04, 0x17
        /*00ee*/ 	.short	(.L_38 - .L_37)
.L_37:
        /*00f0*/ 	.word	0x00000000
        /*00f4*/ 	.short	0x000c
        /*00f6*/ 	.short	0x0044
        /*00f8*/ 	.byte	0x00, 0xf0, 0x11, 0x00


	//----- nvinfo : EIATTR_KPARAM_INFO
	.align		4
.L_38:
        /*00fc*/ 	.byte	0x04, 0x17
        /*00fe*/ 	.short	(.L_40 - .L_39)
.L_39:
        /*0100*/ 	.word	0x00000000
        /*0104*/ 	.short	0x000b
        /*0106*/ 	.short	0x0040
        /*0108*/ 	.byte	0x00, 0xf0, 0x11, 0x00


	//----- nvinfo : EIATTR_KPARAM_INFO
	.align		4
.L_40:
        /*010c*/ 	.byte	0x04, 0x17
        /*010e*/ 	.short	(.L_42 - .L_41)
.L_41:
        /*0110*/ 	.word	0x00000000
        /*0114*/ 	.short	0x000a
        /*0116*/ 	.short	0x003c
        /*0118*/ 	.byte	0x00, 0xf0, 0x11, 0x00


	//----- nvinfo : EIATTR_KPARAM_INFO
	.align		4
.L_42:
        /*011c*/ 	.byte	0x04, 0x17
        /*011e*/ 	.short	(.L_44 - .L_43)
.L_43:
        /*0120*/ 	.word	0x00000000
        /*0124*/ 	.short	0x0009
        /*0126*/ 	.short	0x0038
        /*0128*/ 	.byte	0x00, 0xf0, 0x11, 0x00


	//----- nvinfo : EIATTR_KPARAM_INFO
	.align		4
.L_44:
        /*012c*/ 	.byte	0x04, 0x17
        /*012e*/ 	.short	(.L_46 - .L_45)
.L_45:
        /*0130*/ 	.word	0x00000000
        /*0134*/ 	.short	0x0008
        /*0136*/ 	.short	0x0034
        /*0138*/ 	.byte	0x00, 0xf0, 0x11, 0x00


	//----- nvinfo : EIATTR_KPARAM_INFO
	.align		4
.L_46:
        /*013c*/ 	.byte	0x04, 0x17
        /*013e*/ 	.short	(.L_48 - .L_47)
.L_47:
        /*0140*/ 	.word	0x00000000
        /*0144*/ 	.short	0x0007
        /*0146*/ 	.short	0x0030
        /*0148*/ 	.byte	0x00, 0xf0, 0x11, 0x00


	//----- nvinfo : EIATTR_KPARAM_INFO
	.align		4
.L_48:
        /*014c*/ 	.byte	0x04, 0x17
        /*014e*/ 	.short	(.L_50 - .L_49)
.L_49:
        /*0150*/ 	.word	0x00000000
        /*0154*/ 	.short	0x0006
        /*0156*/ 	.short	0x002c
        /*0158*/ 	.byte	0x00, 0xf0, 0x11, 0x00


	//----- nvinfo : EIATTR_KPARAM_INFO
	.align		4
.L_50:
        /*015c*/ 	.byte	0x04, 0x17
        /*015e*/ 	.short	(.L_52 - .L_51)
.L_51:
        /*0160*/ 	.word	0x00000000
        /*0164*/ 	.short	0x0005
        /*0166*/ 	.short	0x0028
        /*0168*/ 	.byte	0x00, 0xf0, 0x11, 0x00


	//----- nvinfo : EIATTR_KPARAM_INFO
	.align		4
.L_52:
        /*016c*/ 	.byte	0x04, 0x17
        /*016e*/ 	.short	(.L_54 - .L_53)
.L_53:
        /*0170*/ 	.word	0x00000000
        /*0174*/ 	.short	0x0004
        /*0176*/ 	.short	0x0020
        /*0178*/ 	.byte	0x00, 0xf4, 0x21, 0x00


	//----- nvinfo : EIATTR_KPARAM_INFO
	.align		4
.L_54:
        /*017c*/ 	.byte	0x04, 0x17
        /*017e*/ 	.short	(.L_56 - .L_55)
.L_55:
        /*0180*/ 	.word	0x00000000
        /*0184*/ 	.short	0x0003
        /*0186*/ 	.short	0x0018
        /*0188*/ 	.byte	0x00, 0xf4, 0x21, 0x00


	//----- nvinfo : EIATTR_KPARAM_INFO
	.align		4
.L_56:
        /*018c*/ 	.byte	0x04, 0x17
        /*018e*/ 	.short	(.L_58 - .L_57)
.L_57:
        /*0190*/ 	.word	0x00000000
        /*0194*/ 	.short	0x0002
        /*0196*/ 	.short	0x0010
        /*0198*/ 	.byte	0x00, 0xf4, 0x21, 0x00


	//----- nvinfo : EIATTR_KPARAM_INFO
	.align		4
.L_58:
        /*019c*/ 	.byte	0x04, 0x17
        /*019e*/ 	.short	(.L_60 - .L_59)
.L_59:
        /*01a0*/ 	.word	0x00000000
        /*01a4*/ 	.short	0x0001
        /*01a6*/ 	.short	0x0008
        /*01a8*/ 	.byte	0x00, 0xf4, 0x21, 0x00


	//----- nvinfo : EIATTR_KPARAM_INFO
	.align		4
.L_60:
        /*01ac*/ 	.byte	0x04, 0x17
        /*01ae*/ 	.short	(.L_62 - .L_61)
.L_61:
        /*01b0*/ 	.word	0x00000000
        /*01b4*/ 	.short	0x0000
        /*01b6*/ 	.short	0x0000
        /*01b8*/ 	.byte	0x00, 0xf4, 0x21, 0x00


	//----- nvinfo : EIATTR_MAXREG_COUNT
	.align		4
.L_62:
        /*01bc*/ 	.byte	0x03, 0x1b
        /*01be*/ 	.short	0x00ff


	//----- nvinfo : EIATTR_NUM_BARRIERS
	.align		4
        /*01c0*/ 	.byte	0x02, 0x4c
        /*01c2*/ 	.byte	0x01
	.zero		1


	//----- nvinfo : EIATTR_MERCURY_ISA_VERSION
	.align		4
        /*01c4*/ 	.byte	0x03, 0x5f
        /*01c6*/ 	.short	0x0000


	//----- nvinfo : EIATTR_COOP_GROUP_MASK_REGIDS
	.align		4
        /*01c8*/ 	.byte	0x04, 0x29
        /*01ca*/ 	.short	(.L_64 - .L_63)


	//   ....[0]....
.L_63:
        /*01cc*/ 	.word	0xffffffff


	//   ....[1]....
        /*01d0*/ 	.word	0xffffffff


	//   ....[2]....
        /*01d4*/ 	.word	0xffffffff


	//   ....[3]....
        /*01d8*/ 	.word	0xffffffff


	//   ....[4]....
        /*01dc*/ 	.word	0xffffffff


	//   ....[5]....
        /*01e0*/ 	.word	0xffffffff


	//   ....[6]....
        /*01e4*/ 	.word	0xffffffff


	//   ....[7]....
        /*01e8*/ 	.word	0xffffffff


	//   ....[8]....
        /*01ec*/ 	.word	0xffffffff


	//   ....[9]....
        /*01f0*/ 	.word	0xffffffff


	//   ....[10]....
        /*01f4*/ 	.word	0xffffffff


	//   ....[11]....
        /*01f8*/ 	.word	0xffffffff


	//   ....[12]....
        /*01fc*/ 	.word	0xffffffff


	//   ....[13]....
        /*0200*/ 	.word	0xffffffff


	//   ....[14]....
        /*0204*/ 	.word	0xffffffff


	//   ....[15]....
        /*0208*/ 	.word	0xffffffff


	//   ....[16]....
        /*020c*/ 	.word	0xffffffff


	//   ....[17]....
        /*0210*/ 	.word	0xffffffff


	//   ....[18]....
        /*0214*/ 	.word	0xffffffff


	//   ....[19]....
        /*0218*/ 	.word	0xffffffff


	//   ....[20]....
        /*021c*/ 	.word	0xffffffff


	//   ....[21]....
        /*0220*/ 	.word	0xffffffff


	//----- nvinfo : EIATTR_COOP_GROUP_INSTR_OFFSETS
	.align		4
.L_64:
        /*0224*/ 	.byte	0x04, 0x28
        /*0226*/ 	.short	(.L_66 - .L_65)


	//   ....[0]....
.L_65:
        /*0228*/ 	.word	0x00002310


	//   ....[1]....
        /*022c*/ 	.word	0x00002320


	//   ....[2]....
        /*0230*/ 	.word	0x00002330


	//   ....[3]....
        /*0234*/ 	.word	0x00002340


	//   ....[4]....
        /*0238*/ 	.word	0x00002390


	//   ....[5]....
        /*023c*/ 	.word	0x000023a0


	//   ....[6]....
        /*0240*/ 	.word	0x000023b0


	//   ....[7]....
        /*0244*/ 	.word	0x000023c0


	//   ....[8]....
        /*0248*/ 	.word	0x000024e0


	//   ....[9]....
        /*024c*/ 	.word	0x00002500


	//   ....[10]....
        /*0250*/ 	.word	0x00002520


	//   ....[11]....
        /*0254*/ 	.word	0x00002920


	//   ....[12]....
        /*0258*/ 	.word	0x00002940


	//   ....[13]....
        /*025c*/ 	.word	0x000029d0


	//   ....[14]....
        /*0260*/ 	.word	0x00002a00


	//   ....[15]....
        /*0264*/ 	.word	0x00002a30


	//   ....[16]....
        /*0268*/ 	.word	0x00002a70


	//   ....[17]....
        /*026c*/ 	.word	0x00002af0


	//   ....[18]....
        /*0270*/ 	.word	0x00002b30


	//   ....[19]....
        /*0274*/ 	.word	0x00002c50


	//   ....[20]....
        /*0278*/ 	.word	0x00002c70


	//   ....[21]....
        /*027c*/ 	.word	0x00002c90


	//----- nvinfo : EIATTR_EXIT_INSTR_OFFSETS
	.align		4
.L_66:
        /*0280*/ 	.byte	0x04, 0x1c
        /*0282*/ 	.short	(.L_68 - .L_67)


	//   ....[0]....
.L_67:
        /*0284*/ 	.word	0x00004770


	//   ....[1]....
        /*0288*/ 	.word	0x00004810


	//----- nvinfo : EIATTR_REQNTID
	.align		4
.L_68:
        /*028c*/ 	.byte	0x04, 0x10
        /*028e*/ 	.short	(.L_70 - .L_69)
.L_69:
        /*0290*/ 	.word	0x00000100
        /*0294*/ 	.word	0x00000001
        /*0298*/ 	.word	0x00000001


	//----- nvinfo : EIATTR_CRS_STACK_SIZE
	.align		4
.L_70:
        /*029c*/ 	.byte	0x04, 0x1e
        /*029e*/ 	.short	(.L_72 - .L_71)
.L_71:
        /*02a0*/ 	.word	0x00000000
.L_72:


//--------------------- .nv.callgraph             --------------------------
	.section	.nv.callgraph,"",@"SHT_CUDA_CALLGRAPH"
	.align	4
	.sectionentsize	8
	.align		4
        /*0000*/ 	.word	0x00000000
	.align		4
        /*0004*/ 	.word	0xffffffff
	.align		4
        /*0008*/ 	.word	0x00000000
	.align		4
        /*000c*/ 	.word	0xfffffffe
	.align		4
        /*0010*/ 	.word	0x00000000
	.align		4
        /*0014*/ 	.word	0xfffffffd
	.align		4
        /*0018*/ 	.word	0x00000000
	.align		4
        /*001c*/ 	.word	0xfffffffc


//--------------------- .nv.rel.action            --------------------------
	.section	.nv.rel.action,"",@"SHT_CUDA_RELOCINFO"
	.align	8
	.sectionentsize	8
        /*0000*/ 	.byte	0x73, 0x00, 0x00, 0x00, 0x00, 0x00, 0x00, 0x00, 0x00, 0x00, 0x00, 0x11, 0x25, 0x00, 0x05, 0x36


//--------------------- .nv.constant4             --------------------------
	.section	.nv.constant4,"a",@progbits
	.align	8
	.align		8
.nv.constant4:
        /*0000*/ 	.dword	_$_str


//--------------------- .nv.constant0.attn_fwd    --------------------------
	.section	.nv.constant0.attn_fwd,"a",@progbits
	.sectionflags	@""
	.align	4
.nv.constant0.attn_fwd:
	.zero		488


//--------------------- .text.attn_fwd            --------------------------
	.section	.text.attn_fwd,"ax",@progbits
	.sectioninfo	@"SHI_REGISTERS=254"
	.align	128
        .global         attn_fwd
        .type           attn_fwd,@function
        .size           attn_fwd,(.L_x_11 - attn_fwd)
        .other          attn_fwd,@"STO_CUDA_ENTRY STV_DEFAULT"
attn_fwd:
.text.attn_fwd:
[----:B------:R-:W-:Y:S02]  /*0000*/  IMAD.MOV.U32 R1, RZ, RZ, c[0x0][0x28] ;  /* 0x00000a00ff017624 */ /* 0x000fe400078e00ff */
[----:B------:R-:W0:Y:S01]  /*0010*/  S2R R31, SR_CTAID.X ;  /* 0x00000000001f7919 */ /* 0x000e220000002500 */
[----:B------:R-:W-:Y:S01]  /*0020*/  IMAD.MOV.U32 R18, RZ, RZ, c[0x0][0x198] ;  /* 0x00006600ff127624 */ /* 0x000fe200078e00ff */
[----:B------:R-:W-:Y:S02]  /*0030*/  ULDC.64 UR6, c[0x0][0x118] ;  /* 0x0000460000067ab9 */ /* 0x000fe40000000a00 */
[----:B------:R-:W1:Y:S04]  /*0040*/  S2R R0, SR_TID.X ;  /* 0x0000000000007919 */ /* 0x000e680000002100 */
[----:B------:R-:W2:Y:S01]  /*0050*/  S2R R2, SR_CTAID.Y ;  /* 0x0000000000027919 */ /* 0x000ea20000002600 */
[----:B0-----:R-:W-:Y:S01]  /*0060*/  IMAD.SHL.U32 R31, R31, 0x20, RZ ;  /* 0x000000201f1f7824 */ /* 0x001fe200078e00ff */
[----:B-1----:R-:W-:-:S04]  /*0070*/  SHF.R.U32.HI R4, RZ, 0x5, R0 ;  /* 0x00000005ff047819 */ /* 0x002fc80000011600 */
[----:B------:R-:W-:Y:S01]  /*0080*/  LOP3.LUT R3, R31, 0x1f, R0, 0xf8, !PT ;  /* 0x0000001f1f037812 */ /* 0x000fe200078ef800 */
[----:B--2---:R-:W-:Y:S01]  /*0090*/  IMAD R5, R2, c[0x0][0x190], RZ ;  /* 0x0000640002057a24 */ /* 0x004fe200078e02ff */
[----:B------:R-:W-:-:S03]  /*00a0*/  SGXT.U32 R4, R4, 0x3 ;  /* 0x000000030404781a */ /* 0x000fc60000000000 */
[----:B------:R-:W-:Y:S01]  /*00b0*/  IMAD R7, R3, c[0x0][0x194], RZ ;  /* 0x0000650003077a24 */ /* 0x000fe200078e02ff */
[----:B------:R-:W-:Y:S01]  /*00c0*/  SHF.L.U32 R6, R5, 0x1, RZ ;  /* 0x0000000105067819 */ /* 0x000fe200000006ff */
[----:B------:R-:W-:Y:S02]  /*00d0*/  IMAD R10, R4, c[0x0][0x198], RZ ;  /* 0x00006600040a7a24 */ /* 0x000fe400078e02ff */
[----:B------:R-:W-:Y:S02]  /*00e0*/  IMAD.SHL.U32 R9, R7, 0x2, RZ ;  /* 0x0000000207097824 */ /* 0x000fe400078e00ff */
[----:B------:R-:W-:-:S03]  /*00f0*/  IMAD.HI R5, R5, 0x2, RZ ;  /* 0x0000000205057827 */ /* 0x000fc600078e02ff */
[----:B------:R-:W-:Y:S01]  /*0100*/  IADD3 R20, P0, P1, R9, c[0x0][0x160], R6 ;  /* 0x0000580009147a10 */ /* 0x000fe2000791e006 */
[----:B------:R-:W-:-:S04]  /*0110*/  IMAD.HI R8, R7, 0x2, RZ ;  /* 0x0000000207087827 */ /* 0x000fc800078e02ff */
[----:B------:R-:W-:Y:S01]  /*0120*/  IMAD R9, R18, 0x8, R10 ;  /* 0x0000000812097824 */ /* 0x000fe200078e020a */
[----:B------:R-:W-:Y:S02]  /*0130*/  IADD3.X R22, R8, c[0x0][0x164], R5, P0, P1 ;  /* 0x0000590008167a10 */ /* 0x000fe400007e2405 */
[-C--:B------:R-:W-:Y:S01]  /*0140*/  LEA R6, P0, R10, R20.reuse, 0x1 ;  /* 0x000000140a067211 */ /* 0x080fe200078008ff */
[----:B------:R-:W-:Y:S01]  /*0150*/  IMAD R5, R18, 0x8, R9 ;  /* 0x0000000812057824 */ /* 0x000fe200078e0209 */
[----:B------:R-:W-:Y:S02]  /*0160*/  LEA R8, P1, R9, R20, 0x1 ;  /* 0x0000001409087211 */ /* 0x000fe400078208ff */
[----:B------:R-:W-:Y:S02]  /*0170*/  LEA.HI.X.SX32 R7, R10, R22, 0x1, P0 ;  /* 0x000000160a077211 */ /* 0x000fe400000f0eff */
[----:B------:R-:W-:Y:S02]  /*0180*/  LEA R13, R18, R5, 0x3 ;  /* 0x00000005120d7211 */ /* 0x000fe400078e18ff */
[----:B------:R-:W-:-:S02]  /*0190*/  LEA R10, P0, R5, R20, 0x1 ;  /* 0x00000014050a7211 */ /* 0x000fc400078008ff */
[-C--:B------:R-:W-:Y:S01]  /*01a0*/  LEA.HI.X.SX32 R9, R9, R22.reuse, 0x1, P1 ;  /* 0x0000001609097211 */ /* 0x080fe200008f0eff */
[----:B------:R0:W2:Y:S01]  /*01b0*/  LDG.E.U16 R7, [R6.64] ;  /* 0x0000000606077981 */ /* 0x0000a2000c1e1500 */
[----:B------:R-:W-:Y:S01]  /*01c0*/  LEA.HI.X.SX32 R11, R5, R22, 0x1, P0 ;  /* 0x00000016050b7211 */ /* 0x000fe200000f0eff */
[C---:B------:R-:W-:Y:S01]  /*01d0*/  IMAD R5, R18.reuse, 0x8, R13 ;  /* 0x0000000812057824 */ /* 0x040fe200078e020d */
[C---:B------:R-:W-:Y:S01]  /*01e0*/  LEA R12, P0, R13.reuse, R20, 0x1 ;  /* 0x000000140d0c7211 */ /* 0x040fe200078008ff */
[----:B------:R1:W3:Y:S02]  /*01f0*/  LDG.E.U16 R21, [R8.64] ;  /* 0x0000000608157981 */ /* 0x0002e4000c1e1500 */
[C---:B------:R-:W-:Y:S01]  /*0200*/  IMAD R17, R18.reuse, 0x8, R5 ;  /* 0x0000000812117824 */ /* 0x040fe200078e0205 */
[----:B------:R-:W-:Y:S01]  /*0210*/  LEA.HI.X.SX32 R13, R13, R22, 0x1, P0 ;  /* 0x000000160d0d7211 */ /* 0x000fe200000f0eff */
[----:B------:R4:W5:Y:S01]  /*0220*/  LDG.E.U16 R11, [R10.64] ;  /* 0x000000060a0b7981 */ /* 0x000962000c1e1500 */
[----:B------:R-:W-:Y:S01]  /*0230*/  LEA R14, P0, R5, R20, 0x1 ;  /* 0x00000014050e7211 */ /* 0x000fe200078008ff */
[----:B------:R-:W-:-:S03]  /*0240*/  IMAD R19, R18, 0x8, R17 ;  /* 0x0000000812137824 */ /* 0x000fc600078e0211 */
[----:B------:R-:W-:Y:S01]  /*0250*/  LEA.HI.X.SX32 R15, R5, R22, 0x1, P0 ;  /* 0x00000016050f7211 */ /* 0x000fe200000f0eff */
[----:B------:R0:W5:Y:S01]  /*0260*/  LDG.E.U16 R13, [R12.64] ;  /* 0x000000060c0d7981 */ /* 0x000162000c1e1500 */
[C---:B------:R-:W-:Y:S02]  /*0270*/  LEA R16, P0, R17.reuse, R20, 0x1 ;  /* 0x0000001411107211 */ /* 0x040fe400078008ff */
[----:B------:R-:W-:Y:S02]  /*0280*/  LEA R5, R18, R19, 0x3 ;  /* 0x0000001312057211 */ /* 0x000fe400078e18ff */
[----:B------:R-:W-:Y:S01]  /*0290*/  LEA.HI.X.SX32 R17, R17, R22, 0x1, P0 ;  /* 0x0000001611117211 */ /* 0x000fe200000f0eff */
[----:B------:R0:W5:Y:S01]  /*02a0*/  LDG.E.U16 R15, [R14.64] ;  /* 0x000000060e0f7981 */ /* 0x000162000c1e1500 */
[-C--:B------:R-:W-:Y:S02]  /*02b0*/  LEA R18, P1, R19, R20.reuse, 0x1 ;  /* 0x0000001413127211 */ /* 0x080fe400078208ff */
[----:B-1----:R-:W-:-:S02]  /*02c0*/  LEA R8, P0, R5, R20, 0x1 ;  /* 0x0000001405087211 */ /* 0x002fc400078008ff */
[-C--:B------:R-:W-:Y:S01]  /*02d0*/  LEA.HI.X.SX32 R19, R19, R22.reuse, 0x1, P1 ;  /* 0x0000001613137211 */ /* 0x080fe200008f0eff */
[----:B------:R-:W5:Y:S01]  /*02e0*/  LDG.E.U16 R17, [R16.64] ;  /* 0x0000000610117981 */ /* 0x000f62000c1e1500 */
[----:B------:R-:W-:-:S04]  /*02f0*/  LEA.HI.X.SX32 R9, R5, R22, 0x1, P0 ;  /* 0x0000001605097211 */ /* 0x000fc800000f0eff */
[----:B------:R-:W5:Y:S04]  /*0300*/  LDG.E.U16 R19, [R18.64] ;  /* 0x0000000612137981 */ /* 0x000f68000c1e1500 */
[----:B------:R1:W5:Y:S01]  /*0310*/  LDG.E.U16 R9, [R8.64] ;  /* 0x0000000608097981 */ /* 0x000362000c1e1500 */
[C---:B------:R-:W-:Y:S01]  /*0320*/  LOP3.LUT R5, R0.reuse, 0xc0, RZ, 0xc0, !PT ;  /* 0x000000c000057812 */ /* 0x040fe200078ec0ff */
[----:B------:R-:W-:-:S03]  /*0330*/  IMAD.SHL.U32 R20, R0, 0x2, RZ ;  /* 0x0000000200147824 */ /* 0x000fc600078e00ff */
[----:B------:R-:W-:-:S04]  /*0340*/  SHF.R.U32.HI R23, RZ, 0x2, R5 ;  /* 0x00000002ff177819 */ /* 0x000fc80000011605 */
[----:B0-----:R-:W-:Y:S02]  /*0350*/  LOP3.LUT R6, R23, 0x1fe, R20, 0x78, !PT ;  /* 0x000001fe17067812 */ /* 0x001fe400078e7814 */
[----:B-1----:R-:W-:-:S04]  /*0360*/  IADD3 R8, R31, 0x20, RZ ;  /* 0x000000201f087810 */ /* 0x002fc80007ffe0ff */
[----:B------:R-:W-:Y:S01]  /*0370*/  ISETP.GE.AND P0, PT, R8, 0x1, PT ;  /* 0x000000010800780c */ /* 0x000fe20003f06270 */
[----:B----4-:R-:W-:Y:S01]  /*0380*/  IMAD.MOV.U32 R10, RZ, RZ, 0x3f800000 ;  /* 0x3f800000ff0a7424 */ /* 0x010fe200078e00ff */
[----:B------:R-:W-:Y:S01]  /*0390*/  MOV R86, 0xff800000 ;  /* 0xff80000000567802 */ /* 0x000fe20000000f00 */
[----:B------:R-:W-:Y:S01]  /*03a0*/  IMAD.MOV.U32 R87, RZ, RZ, -0x800000 ;  /* 0xff800000ff577424 */ /* 0x000fe200078e00ff */
[----:B------:R-:W-:Y:S01]  /*03b0*/  MOV R45, 0x3f800000 ;  /* 0x3f800000002d7802 */ /* 0x000fe20000000f00 */
[----:B------:R-:W-:Y:S01]  /*03c0*/  IMAD.MOV.U32 R85, RZ, RZ, -0x800000 ;  /* 0xff800000ff557424 */ /* 0x000fe200078e00ff */
[----:B------:R-:W-:Y:S01]  /*03d0*/  CS2R R60, SRZ ;  /* 0x00000000003c7805 */ /* 0x000fe2000001ff00 */
[----:B------:R-:W-:Y:S01]  /*03e0*/  IMAD.MOV.U32 R84, RZ, RZ, -0x800000 ;  /* 0xff800000ff547424 */ /* 0x000fe200078e00ff */
[----:B------:R-:W-:Y:S01]  /*03f0*/  CS2R R62, SRZ ;  /* 0x00000000003e7805 */ /* 0x000fe2000001ff00 */
[----:B------:R-:W-:Y:S01]  /*0400*/  IMAD.MOV.U32 R44, RZ, RZ, 0x3f800000 ;  /* 0x3f800000ff2c7424 */ /* 0x000fe200078e00ff */
[----:B------:R-:W-:Y:S01]  /*0410*/  CS2R R64, SRZ ;  /* 0x0000000000407805 */ /* 0x000fe2000001ff00 */
[----:B------:R-:W-:Y:S01]  /*0420*/  CS2R R66, SRZ ;  /* 0x0000000000427805 */ /* 0x000fe2000001ff00 */
[----:B------:R-:W-:-:S02]  /*0430*/  LOP3.LUT R12, R0, 0xff, RZ, 0xc0, !PT ;  /* 0x000000ff000c7812 */ /* 0x000fc400078ec0ff */
[C---:B------:R-:W-:Y:S01]  /*0440*/  LOP3.LUT R14, R0.reuse, 0x3, RZ, 0xc0, !PT ;  /* 0x00000003000e7812 */ /* 0x040fe200078ec0ff */
[----:B--2---:R-:W-:Y:S04]  /*0450*/  STS.U16 [R6+0x6000], R7 ;  /* 0x0060000706007388 */ /* 0x004fe80000000400 */
[----:B---3--:R-:W-:Y:S04]  /*0460*/  STS.U16 [R6+0x6200], R21 ;  /* 0x0062001506007388 */ /* 0x008fe80000000400 */
[----:B-----5:R-:W-:Y:S04]  /*0470*/  STS.U16 [R6+0x6a00], R17 ;  /* 0x006a001106007388 */ /* 0x020fe80000000400 */
[----:B------:R-:W-:Y:S04]  /*0480*/  STS.U16 [R6+0x6c00], R19 ;  /* 0x006c001306007388 */ /* 0x000fe80000000400 */
[----:B------:R-:W-:Y:S04]  /*0490*/  STS.U16 [R6+0x6e00], R9 ;  /* 0x006e000906007388 */ /* 0x000fe80000000400 */
[----:B------:R0:W-:Y:S04]  /*04a0*/  STS.U16 [R6+0x6400], R11 ;  /* 0x0064000b06007388 */ /* 0x0001e80000000400 */
[----:B------:R1:W-:Y:S04]  /*04b0*/  STS.U16 [R6+0x6600], R13 ;  /* 0x0066000d06007388 */ /* 0x0003e80000000400 */
[----:B------:R2:W-:Y:S01]  /*04c0*/  STS.U16 [R6+0x6800], R15 ;  /* 0x0068000f06007388 */ /* 0x0005e20000000400 */
[----:B0-----:R-:W-:Y:S01]  /*04d0*/  IMAD.MOV.U32 R11, RZ, RZ, 0x3f800000 ;  /* 0x3f800000ff0b7424 */ /* 0x001fe200078e00ff */
[----:B-1----:R-:W-:-:S02]  /*04e0*/  LOP3.LUT R13, R0, 0x1c, RZ, 0xc0, !PT ;  /* 0x0000001c000d7812 */ /* 0x002fc400078ec0ff */
[----:B--2---:R-:W-:Y:S01]  /*04f0*/  LOP3.LUT R15, R0, 0x3f, RZ, 0xc0, !PT ;  /* 0x0000003f000f7812 */ /* 0x004fe200078ec0ff */
[----:B------:R-:W-:Y:S05]  /*0500*/  @!P0 BRA `(.L_x_0) ;  /* 0x000032a000008947 */ /* 0x000fea0003800000 */
[----:B------:R-:W-:Y:S01]  /*0510*/  IMAD R7, R2, c[0x0][0x1a0], RZ ;  /* 0x0000680002077a24 */ /* 0x000fe200078e02ff */
[C---:B------:R-:W-:Y:S01]  /*0520*/  LOP3.LUT P0, RZ, R0.reuse, 0x80, RZ, 0xc0, !PT ;  /* 0x0000008000ff7812 */ /* 0x040fe2000780c0ff */
[----:B------:R-:W-:Y:S01]  /*0530*/  IMAD R10, R15, c[0x0][0x1a8], RZ ;  /* 0x00006a000f0a7a24 */ /* 0x000fe200078e02ff */
[----:B------:R-:W-:Y:S01]  /*0540*/  LOP3.LUT R17, R0, 0x7f, RZ, 0xc0, !PT ;  /* 0x0000007f00117812 */ /* 0x000fe200078ec0ff */
[----:B------:R-:W-:Y:S01]  /*0550*/  IMAD.SHL.U32 R9, R7, 0x2, RZ ;  /* 0x0000000207097824 */ /* 0x000fe200078e00ff */
[----:B------:R-:W-:Y:S01]  /*0560*/  SEL R18, RZ, 0x110, !P0 ;  /* 0x00000110ff127807 */ /* 0x000fe20004000000 */
[----:B------:R-:W-:Y:S01]  /*0570*/  IMAD.SHL.U32 R16, R10, 0x2, RZ ;  /* 0x000000020a107824 */ /* 0x000fe200078e00ff */
[C---:B------:R-:W-:Y:S01]  /*0580*/  SHF.L.U32 R11, R17.reuse, 0x1, RZ ;  /* 0x00000001110b7819 */ /* 0x040fe200000006ff */
[----:B------:R-:W-:Y:S01]  /*0590*/  IMAD R19, R17, c[0x0][0x1b4], RZ ;  /* 0x00006d0011137a24 */ /* 0x000fe200078e02ff */
[----:B------:R-:W-:Y:S01]  /*05a0*/  SHF.R.U32.HI R23, RZ, 0x6, R0 ;  /* 0x00000006ff177819 */ /* 0x000fe20000011600 */
[----:B------:R-:W-:Y:S01]  /*05b0*/  IMAD.HI R7, R7, 0x2, RZ ;  /* 0x0000000207077827 */ /* 0x000fe200078e02ff */
[----:B------:R-:W-:Y:S01]  /*05c0*/  IADD3 R166, P0, P1, R16, c[0x0][0x168], R9 ;  /* 0x00005a0010a67a10 */ /* 0x000fe2000791e009 */
[----:B------:R-:W-:Y:S01]  /*05d0*/  CS2R R60, SRZ ;  /* 0x00000000003c7805 */ /* 0x000fe2000001ff00 */
[----:B------:R-:W-:Y:S01]  /*05e0*/  LOP3.LUT R28, R0, 0x7, RZ, 0xc0, !PT ;  /* 0x00000007001c7812 */ /* 0x000fe200078ec0ff */
[----:B------:R-:W-:Y:S01]  /*05f0*/  IMAD R9, R2, c[0x0][0x1b0], RZ ;  /* 0x00006c0002097a24 */ /* 0x000fe200078e02ff */
[----:B------:R-:W-:Y:S01]  /*0600*/  LOP3.LUT R16, R18, R11, RZ, 0x3c, !PT ;  /* 0x0000000b12107212 */ /* 0x000fe200078e3cff */
[----:B------:R-:W-:Y:S01]  /*0610*/  IMAD.HI R10, R10, 0x2, RZ ;  /* 0x000000020a0a7827 */ /* 0x000fe200078e02ff */
[----:B------:R-:W-:Y:S01]  /*0620*/  SHF.L.U32 R22, R19, 0x1, RZ ;  /* 0x0000000113167819 */ /* 0x000fe200000006ff */
[----:B------:R-:W-:Y:S01]  /*0630*/  CS2R R62, SRZ ;  /* 0x00000000003e7805 */ /* 0x000fe2000001ff00 */
[----:B------:R-:W-:Y:S01]  /*0640*/  SGXT.U32 R18, R23, 0x2 ;  /* 0x000000021712781a */ /* 0x000fe20000000000 */
[C---:B------:R-:W-:Y:S01]  /*0650*/  IMAD.SHL.U32 R17, R9.reuse, 0x2, RZ ;  /* 0x0000000209117824 */ /* 0x040fe200078e00ff */
[----:B------:R-:W-:Y:S01]  /*0660*/  LOP3.LUT R11, R0, 0xe0, RZ, 0xc0, !PT ;  /* 0x000000e0000b7812 */ /* 0x000fe200078ec0ff */
[----:B------:R-:W-:Y:S01]  /*0670*/  IMAD.SHL.U32 R24, R28, 0x10, RZ ;  /* 0x000000101c187824 */ /* 0x000fe200078e00ff */
[----:B------:R-:W-:Y:S01]  /*0680*/  IADD3.X R46, R10, c[0x0][0x16c], R7, P0, P1 ;  /* 0x00005b000a2e7a10 */ /* 0x000fe200007e2407 */
[----:B------:R-:W-:Y:S01]  /*0690*/  IMAD.MOV.U32 R48, RZ, RZ, c[0x0][0x1a4] ;  /* 0x00006900ff307624 */ /* 0x000fe200078e00ff */
[----:B------:R-:W-:Y:S01]  /*06a0*/  IADD3 R118, P0, P1, R22, c[0x0][0x170], R17 ;  /* 0x00005c0016767a10 */ /* 0x000fe2000791e011 */
[----:B------:R-:W-:Y:S01]  /*06b0*/  IMAD R22, R18, c[0x0][0x1a4], RZ ;  /* 0x0000690012167a24 */ /* 0x000fe200078e02ff */
[----:B------:R-:W-:Y:S01]  /*06c0*/  LOP3.LUT R21, R24, 0x30, R20, 0x78, !PT ;  /* 0x0000003018157812 */ /* 0x000fe200078e7814 */
[----:B------:R-:W-:Y:S01]  /*06d0*/  IMAD R26, R28, 0x4, R11 ;  /* 0x000000041c1a7824 */ /* 0x000fe200078e020b */
[----:B------:R-:W-:Y:S01]  /*06e0*/  SHF.L.U32 R33, R0, 0x8, RZ ;  /* 0x0000000800217819 */ /* 0x000fe200000006ff */
[----:B------:R-:W-:Y:S01]  /*06f0*/  IMAD R23, R48, 0x4, R22 ;  /* 0x0000000430177824 */ /* 0x000fe200078e0216 */
[----:B------:R-:W-:Y:S01]  /*0700*/  LOP3.LUT R10, R0, 0x1f, RZ, 0xc0, !PT ;  /* 0x0000001f000a7812 */ /* 0x000fe200078ec0ff */
[----:B------:R-:W-:Y:S01]  /*0710*/  IMAD.U32 R17, R26, 0x20, R21 ;  /* 0x000000201a117824 */ /* 0x000fe200078e0015 */
[----:B------:R-:W-:Y:S01]  /*0720*/  LOP3.LUT R33, R24, 0xf00, R33, 0xf8, !PT ;  /* 0x00000f0018217812 */ /* 0x000fe200078ef821 */
[----:B------:R-:W-:Y:S01]  /*0730*/  IMAD.HI R21, R9, 0x2, RZ ;  /* 0x0000000209157827 */ /* 0x000fe200078e02ff */
[----:B------:R-:W-:Y:S01]  /*0740*/  LEA R27, R11, R24, 0x6 ;  /* 0x000000180b1b7211 */ /* 0x000fe200078e30ff */
[----:B------:R-:W-:Y:S01]  /*0750*/  CS2R R64, SRZ ;  /* 0x0000000000407805 */ /* 0x000fe2000001ff00 */
[----:B------:R-:W-:Y:S01]  /*0760*/  SHF.R.U32.HI R25, RZ, 0x1, R11 ;  /* 0x00000001ff197819 */ /* 0x000fe2000001160b */
[----:B------:R-:W-:Y:S01]  /*0770*/  IMAD R9, R48, 0x4, R23 ;  /* 0x0000000430097824 */ /* 0x000fe200078e0217 */
[----:B------:R-:W-:Y:S01]  /*0780*/  SHF.R.U32.HI R29, RZ, 0x7, R0 ;  /* 0x00000007ff1d7819 */ /* 0x000fe20000011600 */
[----:B------:R-:W-:Y:S01]  /*0790*/  IMAD.SHL.U32 R7, R0, 0x8, RZ ;  /* 0x0000000800077824 */ /* 0x000fe200078e00ff */
[----:B------:R-:W-:Y:S01]  /*07a0*/  LOP3.LUT R27, R27, 0x30, R20, 0x78, !PT ;  /* 0x000000301b1b7812 */ /* 0x000fe200078e7814 */
[----:B------:R-:W-:Y:S01]  /*07b0*/  IMAD R24, R48, 0x4, R9 ;  /* 0x0000000430187824 */ /* 0x000fe200078e0209 */
[----:B------:R-:W-:Y:S01]  /*07c0*/  LEA R228, P2, R9, R166, 0x1 ;  /* 0x000000a609e47211 */ /* 0x000fe200078408ff */
[----:B------:R-:W-:Y:S01]  /*07d0*/  IMAD.SHL.U32 R18, R14, 0x2, RZ ;  /* 0x000000020e127824 */ /* 0x000fe200078e00ff */
[----:B------:R-:W-:Y:S01]  /*07e0*/  LOP3.LUT R7, R7, 0x30, RZ, 0xc0, !PT ;  /* 0x0000003007077812 */ /* 0x000fe200078ec0ff */
[----:B------:R-:W-:Y:S01]  /*07f0*/  IMAD R32, R13, 0x10, R10 ;  /* 0x000000100d207824 */ /* 0x000fe200078e020a */
[----:B------:R-:W-:Y:S01]  /*0800*/  LEA R10, R48, R24, 0x2 ;  /* 0x00000018300a7211 */ /* 0x000fe200078e10ff */
[----:B------:R-:W-:Y:S01]  /*0810*/  IMAD.HI R26, R19, 0x2, RZ ;  /* 0x00000002131a7827 */ /* 0x000fe200078e02ff */
[----:B------:R-:W-:Y:S01]  /*0820*/  LEA.HI R18, R11, R18, RZ, 0x1e ;  /* 0x000000120b127211 */ /* 0x000fe200078ff0ff */
[----:B------:R-:W-:Y:S01]  /*0830*/  CS2R R66, SRZ ;  /* 0x0000000000427805 */ /* 0x000fe2000001ff00 */
[----:B------:R-:W-:Y:S01]  /*0840*/  LEA.HI.X.SX32 R229, R9, R46, 0x1, P2 ;  /* 0x0000002e09e57211 */ /* 0x000fe200010f0eff */
[----:B------:R-:W-:Y:S01]  /*0850*/  IMAD.SHL.U32 R32, R32, 0x4, RZ ;  /* 0x0000000420207824 */ /* 0x000fe200078e00ff */
[----:B------:R-:W-:Y:S01]  /*0860*/  IADD3.X R44, R26, c[0x0][0x174], R21, P0, P1 ;  /* 0x00005d001a2c7a10 */ /* 0x000fe200007e2415 */
[----:B------:R-:W-:Y:S01]  /*0870*/  IMAD R7, R28, 0x40, R7 ;  /* 0x000000401c077824 */ /* 0x000fe200078e0207 */
[----:B------:R-:W-:Y:S01]  /*0880*/  LEA R232, P0, R22, R166, 0x1 ;  /* 0x000000a616e87211 */ /* 0x000fe200078008ff */
[----:B------:R-:W-:Y:S01]  /*0890*/  IMAD R11, R48, 0x4, R10 ;  /* 0x00000004300b7824 */ /* 0x000fe200078e020a */
[----:B------:R-:W-:Y:S01]  /*08a0*/  LOP3.LUT R19, R32, R25, RZ, 0x3c, !PT ;  /* 0x0000001920137212 */ /* 0x000fe200078e3cff */
[----:B------:R-:W-:Y:S01]  /*08b0*/  IMAD.MOV.U32 R52, RZ, RZ, c[0x0][0x1b8] ;  /* 0x00006e00ff347624 */ /* 0x000fe200078e00ff */
[----:B------:R-:W-:Y:S01]  /*08c0*/  LOP3.LUT R30, R7, 0x10, R20, 0x78, !PT ;  /* 0x00000010071e7812 */ /* 0x000fe200078e7814 */
[----:B------:R-:W-:Y:S01]  /*08d0*/  IMAD R25, R48, 0x4, R11 ;  /* 0x0000000430197824 */ /* 0x000fe200078e020b */
[----:B------:R-:W-:Y:S01]  /*08e0*/  SGXT.U32 R7, R29, 0x1 ;  /* 0x000000011d07781a */ /* 0x000fe20000000000 */
[----:B------:R-:W-:Y:S01]  /*08f0*/  IMAD.MOV.U32 R182, RZ, RZ, -0x800000 ;  /* 0xff800000ffb67424 */ /* 0x000fe200078e00ff */
[----:B------:R-:W-:Y:S01]  /*0900*/  LEA R20, R28, R27, 0x8 ;  /* 0x0000001b1c147211 */ /* 0x000fe200078e40ff */
[----:B------:R-:W-:Y:S01]  /*0910*/  IMAD R26, R48, 0x4, R25 ;  /* 0x00000004301a7824 */ /* 0x000fe200078e0219 */
[----:B------:R-:W-:Y:S01]  /*0920*/  LEA.HI.X.SX32 R233, R22, R46, 0x1, P0 ;  /* 0x0000002e16e97211 */ /* 0x000fe200000f0eff */
[----:B------:R-:W-:Y:S01]  /*0930*/  IMAD R28, R7, c[0x0][0x1b8], RZ ;  /* 0x00006e00071c7a24 */ /* 0x000fe200078e02ff */
[CC--:B------:R-:W-:Y:S01]  /*0940*/  LEA R230, P1, R23.reuse, R166.reuse, 0x1 ;  /* 0x000000a617e67211 */ /* 0x0c0fe200078208ff */
[----:B------:R-:W-:Y:S01]  /*0950*/  IMAD R7, R48, 0x4, R26 ;  /* 0x0000000430077824 */ /* 0x000fe200078e021a */
[----:B------:R-:W-:Y:S01]  /*0960*/  LEA R224, P2, R10, R166, 0x1 ;  /* 0x000000a60ae07211 */ /* 0x000fe200078408ff */
[----:B------:R-:W-:Y:S01]  /*0970*/  IMAD R29, R52, 0x2, R28 ;  /* 0x00000002341d7824 */ /* 0x000fe200078e021c */
[----:B------:R-:W-:Y:S01]  /*0980*/  LEA.HI.X.SX32 R231, R23, R46, 0x1, P1 ;  /* 0x0000002e17e77211 */ /* 0x000fe200008f0eff */
[----:B------:R-:W-:Y:S01]  /*0990*/  IMAD R22, R48, 0x4, R7 ;  /* 0x0000000430167824 */ /* 0x000fe200078e0207 */
[----:B------:R-:W-:Y:S01]  /*09a0*/  LEA R226, P1, R24, R166, 0x1 ;  /* 0x000000a618e27211 */ /* 0x000fe200078208ff */
[----:B------:R-:W-:Y:S01]  /*09b0*/  IMAD.MOV.U32 R180, RZ, RZ, -0x800000 ;  /* 0xff800000ffb47424 */ /* 0x000fe200078e00ff */
[----:B------:R-:W-:Y:S01]  /*09c0*/  LEA.HI.X.SX32 R225, R10, R46, 0x1, P2 ;  /* 0x0000002e0ae17211 */ /* 0x000fe200010f0eff */
[----:B------:R-:W-:Y:S01]  /*09d0*/  IMAD.MOV.U32 R181, RZ, RZ, -0x800000 ;  /* 0xff800000ffb57424 */ /* 0x000fe200078e00ff */
[----:B------:R-:W-:Y:S01]  /*09e0*/  LEA R27, R48, R22, 0x2 ;  /* 0x00000016301b7211 */ /* 0x000fe200078e10ff */
[----:B------:R-:W-:Y:S01]  /*09f0*/  UMOV UR4, URZ ;  /* 0x0000003f00047c82 */ /* 0x000fe20008000000 */
[----:B------:R-:W-:-:S02]  /*0a00*/  LEA.HI.X.SX32 R227, R24, R46, 0x1, P1 ;  /* 0x0000002e18e37211 */ /* 0x000fc400008f0eff */
[-C--:B------:R-:W-:Y:S01]  /*0a10*/  LEA R222, P1, R11, R166.reuse, 0x1 ;  /* 0x000000a60bde7211 */ /* 0x080fe200078208ff */
[C---:B------:R-:W-:Y:S01]  /*0a20*/  IMAD R23, R48.reuse, 0x4, R27 ;  /* 0x0000000430177824 */ /* 0x040fe200078e021b */
[----:B------:R-:W-:Y:S02]  /*0a30*/  LEA R220, P2, R25, R166, 0x1 ;  /* 0x000000a619dc7211 */ /* 0x000fe400078408ff */
[-C--:B------:R-:W-:Y:S02]  /*0a40*/  LEA.HI.X.SX32 R223, R11, R46.reuse, 0x1, P1 ;  /* 0x0000002e0bdf7211 */ /* 0x080fe400008f0eff */
[----:B------:R-:W-:Y:S02]  /*0a50*/  LEA R9, R48, R23, 0x2 ;  /* 0x0000001730097211 */ /* 0x000fe400078e10ff */
[----:B------:R-:W-:Y:S02]  /*0a60*/  LEA.HI.X.SX32 R221, R25, R46, 0x1, P2 ;  /* 0x0000002e19dd7211 */ /* 0x000fe400010f0eff */
[-C--:B------:R-:W-:Y:S01]  /*0a70*/  LEA R218, P1, R26, R166.reuse, 0x1 ;  /* 0x000000a61ada7211 */ /* 0x080fe200078208ff */
[----:B------:R-:W-:Y:S01]  /*0a80*/  IMAD R24, R48, 0x4, R9 ;  /* 0x0000000430187824 */ /* 0x000fe200078e0209 */
[----:B------:R-:W-:-:S02]  /*0a90*/  LEA R216, P2, R7, R166, 0x1 ;  /* 0x000000a607d87211 */ /* 0x000fc400078408ff */
[----:B------:R-:W-:Y:S02]  /*0aa0*/  LEA.HI.X.SX32 R219, R26, R46, 0x1, P1 ;  /* 0x0000002e1adb7211 */ /* 0x000fe400008f0eff */
[----:B------:R-:W-:Y:S02]  /*0ab0*/  LEA R10, R48, R24, 0x2 ;  /* 0x00000018300a7211 */ /* 0x000fe400078e10ff */
[----:B------:R-:W-:Y:S02]  /*0ac0*/  LEA.HI.X.SX32 R217, R7, R46, 0x1, P2 ;  /* 0x0000002e07d97211 */ /* 0x000fe400010f0eff */
[-C--:B------:R-:W-:Y:S01]  /*0ad0*/  LEA R214, P1, R22, R166.reuse, 0x1 ;  /* 0x000000a616d67211 */ /* 0x080fe200078208ff */
[----:B------:R-:W-:Y:S01]  /*0ae0*/  IMAD R11, R48, 0x4, R10 ;  /* 0x00000004300b7824 */ /* 0x000fe200078e020a */
[----:B------:R-:W-:Y:S02]  /*0af0*/  LEA R212, P2, R27, R166, 0x1 ;  /* 0x000000a61bd47211 */ /* 0x000fe400078408ff */
[----:B------:R-:W-:-:S02]  /*0b00*/  LEA.HI.X.SX32 R215, R22, R46, 0x1, P1 ;  /* 0x0000002e16d77211 */ /* 0x000fc400008f0eff */
[C---:B------:R-:W-:Y:S02]  /*0b10*/  LEA R25, R48.reuse, R11, 0x2 ;  /* 0x0000000b30197211 */ /* 0x040fe400078e10ff */
[----:B------:R-:W-:Y:S02]  /*0b20*/  LEA.HI.X.SX32 R213, R27, R46, 0x1, P2 ;  /* 0x0000002e1bd57211 */ /* 0x000fe400010f0eff */
[-C--:B------:R-:W-:Y:S01]  /*0b30*/  LEA R208, P2, R9, R166.reuse, 0x1 ;  /* 0x000000a609d07211 */ /* 0x080fe200078408ff */
[C---:B------:R-:W-:Y:S01]  /*0b40*/  IMAD R26, R48.reuse, 0x4, R25 ;  /* 0x00000004301a7824 */ /* 0x040fe200078e0219 */
[----:B------:R-:W-:Y:S02]  /*0b50*/  LEA R210, P1, R23, R166, 0x1 ;  /* 0x000000a617d27211 */ /* 0x000fe400078208ff */
[----:B------:R-:W-:Y:S02]  /*0b60*/  LEA.HI.X.SX32 R209, R9, R46, 0x1, P2 ;  /* 0x0000002e09d17211 */ /* 0x000fe400010f0eff */
[----:B------:R-:W-:-:S02]  /*0b70*/  LEA R7, R48, R26, 0x2 ;  /* 0x0000001a30077211 */ /* 0x000fc400078e10ff */
[----:B------:R-:W-:Y:S02]  /*0b80*/  LEA.HI.X.SX32 R211, R23, R46, 0x1, P1 ;  /* 0x0000002e17d37211 */ /* 0x000fe400008f0eff */
[----:B------:R-:W-:Y:S01]  /*0b90*/  LEA R204, P2, R10, R166, 0x1 ;  /* 0x000000a60acc7211 */ /* 0x000fe200078408ff */
[----:B------:R-:W-:Y:S01]  /*0ba0*/  IMAD R22, R48, 0x4, R7 ;  /* 0x0000000430167824 */ /* 0x000fe200078e0207 */
[----:B------:R-:W-:Y:S02]  /*0bb0*/  LOP3.LUT R21, R0, 0x10, RZ, 0xc0, !PT ;  /* 0x0000001000157812 */ /* 0x000fe400078ec0ff */
[----:B------:R-:W-:Y:S01]  /*0bc0*/  LEA.HI.X.SX32 R205, R10, R46, 0x1, P2 ;  /* 0x0000002e0acd7211 */ /* 0x000fe200010f0eff */
[----:B------:R-:W-:Y:S01]  /*0bd0*/  IMAD R27, R48, 0x4, R22 ;  /* 0x00000004301b7824 */ /* 0x000fe200078e0216 */
[----:B------:R-:W-:Y:S01]  /*0be0*/  LEA R21, R21, R30, 0x5 ;  /* 0x0000001e15157211 */ /* 0x000fe200078e28ff */
[----:B------:R-:W-:Y:S01]  /*0bf0*/  IMAD R30, R52, 0x2, R29 ;  /* 0x00000002341e7824 */ /* 0x000fe200078e021d */
[CC--:B------:R-:W-:Y:S01]  /*0c00*/  LEA R202, P3, R11.reuse, R166.reuse, 0x1 ;  /* 0x000000a60bca7211 */ /* 0x0c0fe200078608ff */
[----:B------:R-:W-:Y:S01]  /*0c10*/  IMAD R9, R48, 0x4, R27 ;  /* 0x0000000430097824 */ /* 0x000fe200078e021b */
[----:B------:R-:W-:Y:S01]  /*0c20*/  LEA R206, P1, R24, R166, 0x1 ;  /* 0x000000a618ce7211 */ /* 0x000fe200078208ff */
[----:B------:R-:W-:Y:S01]  /*0c30*/  IMAD R32, R52, 0x2, R30 ;  /* 0x0000000234207824 */ /* 0x000fe200078e021e */
[----:B------:R-:W-:Y:S01]  /*0c40*/  LEA.HI.X.SX32 R203, R11, R46, 0x1, P3 ;  /* 0x0000002e0bcb7211 */ /* 0x000fe200018f0eff */
[----:B------:R-:W-:Y:S01]  /*0c50*/  IMAD R23, R48, 0x4, R9 ;  /* 0x0000000430177824 */ /* 0x000fe200078e0209 */
[C---:B------:R-:W-:Y:S01]  /*0c60*/  LEA R196, P3, R7.reuse, R166, 0x1 ;  /* 0x000000a607c47211 */ /* 0x040fe200078608ff */
[----:B------:R-:W-:Y:S01]  /*0c70*/  IMAD R34, R52, 0x2, R32 ;  /* 0x0000000234227824 */ /* 0x000fe200078e0220 */
[-C--:B------:R-:W-:Y:S01]  /*0c80*/  LEA.HI.X.SX32 R207, R24, R46.reuse, 0x1, P1 ;  /* 0x0000002e18cf7211 */ /* 0x080fe200008f0eff */
[----:B------:R-:W-:Y:S01]  /*0c90*/  IMAD R10, R48, 0x4, R23 ;  /* 0x00000004300a7824 */ /* 0x000fe200078e0217 */
[----:B------:R-:W-:Y:S01]  /*0ca0*/  LEA.HI.X.SX32 R197, R7, R46, 0x1, P3 ;  /* 0x0000002e07c57211 */ /* 0x000fe200018f0eff */
[----:B------:R-:W-:Y:S01]  /*0cb0*/  IMAD R35, R52, 0x2, R34 ;  /* 0x0000000234237824 */ /* 0x000fe200078e0222 */
[----:B------:R-:W-:-:S02]  /*0cc0*/  LEA R200, P1, R25, R166, 0x1 ;  /* 0x000000a619c87211 */ /* 0x000fc400078208ff */
[----:B------:R-:W-:Y:S01]  /*0cd0*/  LEA R11, R48, R10, 0x2 ;  /* 0x0000000a300b7211 */ /* 0x000fe200078e10ff */
[----:B------:R-:W-:Y:S01]  /*0ce0*/  IMAD R36, R52, 0x2, R35 ;  /* 0x0000000234247824 */ /* 0x000fe200078e0223 */
[-C--:B------:R-:W-:Y:S02]  /*0cf0*/  LEA R198, P2, R26, R166.reuse, 0x1 ;  /* 0x000000a61ac67211 */ /* 0x080fe400078408ff */
[----:B------:R-:W-:Y:S01]  /*0d00*/  LEA R190, P3, R9, R166, 0x1 ;  /* 0x000000a609be7211 */ /* 0x000fe200078608ff */
[----:B------:R-:W-:Y:S01]  /*0d10*/  IMAD R7, R48, 0x4, R11 ;  /* 0x0000000430077824 */ /* 0x000fe200078e020b */
[-C--:B------:R-:W-:Y:S01]  /*0d20*/  LEA.HI.X.SX32 R201, R25, R46.reuse, 0x1, P1 ;  /* 0x0000002e19c97211 */ /* 0x080fe200008f0eff */
[----:B------:R-:W-:Y:S01]  /*0d30*/  IMAD R37, R52, 0x2, R36 ;  /* 0x0000000234257824 */ /* 0x000fe200078e0224 */
[-C--:B------:R-:W-:Y:S01]  /*0d40*/  LEA.HI.X.SX32 R199, R26, R46.reuse, 0x1, P2 ;  /* 0x0000002e1ac77211 */ /* 0x080fe200010f0eff */
[----:B------:R-:W-:Y:S01]  /*0d50*/  IMAD R24, R48, 0x4, R7 ;  /* 0x0000000430187824 */ /* 0x000fe200078e0207 */
[----:B------:R-:W-:Y:S01]  /*0d60*/  LEA.HI.X.SX32 R191, R9, R46, 0x1, P3 ;  /* 0x0000002e09bf7211 */ /* 0x000fe200018f0eff */
[----:B------:R-:W-:Y:S01]  /*0d70*/  IMAD R38, R52, 0x2, R37 ;  /* 0x0000000234267824 */ /* 0x000fe200078e0225 */
[-C--:B------:R-:W-:Y:S01]  /*0d80*/  LEA R194, P1, R22, R166.reuse, 0x1 ;  /* 0x000000a616c27211 */ /* 0x080fe200078208ff */
[----:B------:R-:W-:Y:S01]  /*0d90*/  IMAD R9, R48, 0x4, R24 ;  /* 0x0000000430097824 */ /* 0x000fe200078e0218 */
[----:B------:R-:W-:Y:S01]  /*0da0*/  LEA R192, P2, R27, R166, 0x1 ;  /* 0x000000a61bc07211 */ /* 0x000fe200078408ff */
[----:B------:R-:W-:Y:S01]  /*0db0*/  IMAD R39, R52, 0x2, R38 ;  /* 0x0000000234277824 */ /* 0x000fe200078e0226 */
[----:B------:R-:W-:-:S02]  /*0dc0*/  LEA.HI.X.SX32 R195, R22, R46, 0x1, P1 ;  /* 0x0000002e16c37211 */ /* 0x000fc400008f0eff */
[----:B------:R-:W-:Y:S01]  /*0dd0*/  LEA.HI.X.SX32 R193, R27, R46, 0x1, P2 ;  /* 0x0000002e1bc17211 */ /* 0x000fe200010f0eff */
[----:B------:R-:W-:Y:S01]  /*0de0*/  IMAD R40, R52, 0x2, R39 ;  /* 0x0000000234287824 */ /* 0x000fe200078e0227 */
[-C--:B------:R-:W-:Y:S02]  /*0df0*/  LEA R186, P2, R10, R166.reuse, 0x1 ;  /* 0x000000a60aba7211 */ /* 0x080fe400078408ff */
[----:B------:R-:W-:Y:S01]  /*0e00*/  LEA R22, R48, R9, 0x2 ;  /* 0x0000000930167211 */ /* 0x000fe200078e10ff */
[----:B------:R-:W-:Y:S01]  /*0e10*/  IMAD R41, R52, 0x2, R40 ;  /* 0x0000000234297824 */ /* 0x000fe200078e0228 */
[-C--:B------:R-:W-:Y:S02]  /*0e20*/  LEA R188, P1, R23, R166.reuse, 0x1 ;  /* 0x000000a617bc7211 */ /* 0x080fe400078208ff */
[----:B------:R-:W-:Y:S02]  /*0e30*/  LEA R184, P3, R11, R166, 0x1 ;  /* 0x000000a60bb87211 */ /* 0x000fe400078608ff */
[-C--:B------:R-:W-:Y:S01]  /*0e40*/  LEA.HI.X.SX32 R187, R10, R46.reuse, 0x1, P2 ;  /* 0x0000002e0abb7211 */ /* 0x080fe200010f0eff */
[----:B------:R-:W-:Y:S01]  /*0e50*/  IMAD R10, R48, 0x4, R22 ;  /* 0x00000004300a7824 */ /* 0x000fe200078e0216 */
[----:B------:R-:W-:-:S02]  /*0e60*/  LEA.HI.X.SX32 R189, R23, R46, 0x1, P1 ;  /* 0x0000002e17bd7211 */ /* 0x000fc400008f0eff */
[----:B------:R-:W-:Y:S01]  /*0e70*/  LEA.HI.X.SX32 R185, R11, R46, 0x1, P3 ;  /* 0x0000002e0bb97211 */ /* 0x000fe200018f0eff */
[----:B------:R-:W-:Y:S01]  /*0e80*/  IMAD R11, R48, 0x4, R10 ;  /* 0x00000004300b7824 */ /* 0x000fe200078e020a */
[-C--:B------:R-:W-:Y:S02]  /*0e90*/  LEA R178, P1, R7, R166.reuse, 0x1 ;  /* 0x000000a607b27211 */ /* 0x080fe400078208ff */
[-C--:B------:R-:W-:Y:S02]  /*0ea0*/  LEA R176, P2, R24, R166.reuse, 0x1 ;  /* 0x000000a618b07211 */ /* 0x080fe400078408ff */
[----:B------:R-:W-:Y:S02]  /*0eb0*/  LEA R174, P3, R9, R166, 0x1 ;  /* 0x000000a609ae7211 */ /* 0x000fe400078608ff */
[-C--:B------:R-:W-:Y:S01]  /*0ec0*/  LEA.HI.X.SX32 R179, R7, R46.reuse, 0x1, P1 ;  /* 0x0000002e07b37211 */ /* 0x080fe200008f0eff */
[----:B------:R-:W-:Y:S01]  /*0ed0*/  IMAD R7, R48, 0x4, R11 ;  /* 0x0000000430077824 */ /* 0x000fe200078e020b */
[----:B------:R-:W-:-:S02]  /*0ee0*/  LEA.HI.X.SX32 R177, R24, R46, 0x1, P2 ;  /* 0x0000002e18b17211 */ /* 0x000fc400010f0eff */
[----:B------:R-:W-:Y:S02]  /*0ef0*/  LEA.HI.X.SX32 R175, R9, R46, 0x1, P3 ;  /* 0x0000002e09af7211 */ /* 0x000fe400018f0eff */
[-C--:B------:R-:W-:Y:S02]  /*0f00*/  LEA R172, P1, R22, R166.reuse, 0x1 ;  /* 0x000000a616ac7211 */ /* 0x080fe400078208ff */
[-C--:B------:R-:W-:Y:S02]  /*0f10*/  LEA R170, P2, R10, R166.reuse, 0x1 ;  /* 0x000000a60aaa7211 */ /* 0x080fe400078408ff */
[-C--:B------:R-:W-:Y:S02]  /*0f20*/  LEA R168, P3, R11, R166.reuse, 0x1 ;  /* 0x000000a60ba87211 */ /* 0x080fe400078608ff */
[----:B------:R-:W-:Y:S02]  /*0f30*/  LEA R166, P4, R7, R166, 0x1 ;  /* 0x000000a607a67211 */ /* 0x000fe400078808ff */
[----:B------:R-:W-:-:S02]  /*0f40*/  LEA R42, R52, R41, 0x1 ;  /* 0x00000029342a7211 */ /* 0x000fc400078e08ff */
[----:B------:R-:W-:Y:S02]  /*0f50*/  LEA.HI.X.SX32 R167, R7, R46, 0x1, P4 ;  /* 0x0000002e07a77211 */ /* 0x000fe400020f0eff */
[----:B------:R-:W-:Y:S02]  /*0f60*/  LEA R7, R52, R42, 0x1 ;  /* 0x0000002a34077211 */ /* 0x000fe400078e08ff */
[-C--:B------:R-:W-:Y:S02]  /*0f70*/  LEA.HI.X.SX32 R171, R10, R46.reuse, 0x1, P2 ;  /* 0x0000002e0aab7211 */ /* 0x080fe400010f0eff */
[----:B------:R-:W-:Y:S01]  /*0f80*/  LEA.HI.X.SX32 R169, R11, R46, 0x1, P3 ;  /* 0x0000002e0ba97211 */ /* 0x000fe200018f0eff */
[----:B------:R-:W-:Y:S01]  /*0f90*/  IMAD R9, R52, 0x2, R7 ;  /* 0x0000000234097824 */ /* 0x000fe200078e0207 */
[----:B------:R-:W-:Y:S02]  /*0fa0*/  LEA R164, P0, R28, R118, 0x1 ;  /* 0x000000761ca47211 */ /* 0x000fe400078008ff */
[----:B------:R-:W-:Y:S01]  /*0fb0*/  LEA.HI.X.SX32 R173, R22, R46, 0x1, P1 ;  /* 0x0000002e16ad7211 */ /* 0x000fe200008f0eff */
[----:B------:R-:W-:Y:S01]  /*0fc0*/  IMAD R10, R52, 0x2, R9 ;  /* 0x00000002340a7824 */ /* 0x000fe200078e0209 */
[----:B------:R-:W-:-:S02]  /*0fd0*/  LEA.HI.X.SX32 R165, R28, R44, 0x1, P0 ;  /* 0x0000002c1ca57211 */ /* 0x000fc400000f0eff */
[-C--:B------:R-:W-:Y:S01]  /*0fe0*/  LEA R160, P0, R30, R118.reuse, 0x1 ;  /* 0x000000761ea07211 */ /* 0x080fe200078008ff */
[----:B------:R-:W-:Y:S01]  /*0ff0*/  IMAD R11, R52, 0x2, R10 ;  /* 0x00000002340b7824 */ /* 0x000fe200078e020a */
[C---:B------:R-:W-:Y:S02]  /*1000*/  LEA R162, P1, R29.reuse, R118, 0x1 ;  /* 0x000000761da27211 */ /* 0x040fe400078208ff */
[----:B------:R-:W-:Y:S02]  /*1010*/  LEA.HI.X.SX32 R161, R30, R44, 0x1, P0 ;  /* 0x0000002c1ea17211 */ /* 0x000fe400000f0eff */
[----:B------:R-:W-:Y:S02]  /*1020*/  LEA R22, R52, R11, 0x1 ;  /* 0x0000000b34167211 */ /* 0x000fe400078e08ff */
[----:B------:R-:W-:Y:S02]  /*1030*/  LEA R156, P0, R34, R118, 0x1 ;  /* 0x00000076229c7211 */ /* 0x000fe400078008ff */
[----:B------:R-:W-:Y:S01]  /*1040*/  LEA.HI.X.SX32 R163, R29, R44, 0x1, P1 ;  /* 0x0000002c1da37211 */ /* 0x000fe200008f0eff */
[----:B------:R-:W-:Y:S01]  /*1050*/  IMAD R23, R52, 0x2, R22 ;  /* 0x0000000234177824 */ /* 0x000fe200078e0216 */
[----:B------:R-:W-:-:S02]  /*1060*/  LEA R158, P2, R32, R118, 0x1 ;  /* 0x00000076209e7211 */ /* 0x000fc400078408ff */
[----:B------:R-:W-:Y:S01]  /*1070*/  LEA R154, P1, R35, R118, 0x1 ;  /* 0x00000076239a7211 */ /* 0x000fe200078208ff */
[----:B------:R-:W-:Y:S01]  /*1080*/  IMAD R24, R52, 0x2, R23 ;  /* 0x0000000234187824 */ /* 0x000fe200078e0217 */
[----:B------:R-:W-:Y:S02]  /*1090*/  LEA.HI.X.SX32 R157, R34, R44, 0x1, P0 ;  /* 0x0000002c229d7211 */ /* 0x000fe400000f0eff */
[----:B------:R-:W-:Y:S01]  /*10a0*/  LEA R150, P0, R37, R118, 0x1 ;  /* 0x0000007625967211 */ /* 0x000fe200078008ff */
[----:B------:R-:W-:Y:S01]  /*10b0*/  IMAD R25, R52, 0x2, R24 ;  /* 0x0000000234197824 */ /* 0x000fe200078e0218 */
[-C--:B------:R-:W-:Y:S01]  /*10c0*/  LEA.HI.X.SX32 R159, R32, R44.reuse, 0x1, P2 ;  /* 0x0000002c209f7211 */ /* 0x080fe200010f0eff */
[----:B------:R-:W-:Y:S01]  /*10d0*/  IMAD.SHL.U32 R32, R13, 0x8, RZ ;  /* 0x000000080d207824 */ /* 0x000fe200078e00ff */
[----:B------:R-:W-:Y:S02]  /*10e0*/  LEA.HI.X.SX32 R155, R35, R44, 0x1, P1 ;  /* 0x0000002c239b7211 */ /* 0x000fe400008f0eff */
[----:B------:R-:W-:-:S02]  /*10f0*/  LEA R152, P2, R36, R118, 0x1 ;  /* 0x0000007624987211 */ /* 0x000fc400078408ff */
[----:B------:R-:W-:Y:S02]  /*1100*/  LEA R148, P1, R38, R118, 0x1 ;  /* 0x0000007626947211 */ /* 0x000fe400078208ff */
[----:B------:R-:W-:Y:S02]  /*1110*/  LEA.HI.X.SX32 R151, R37, R44, 0x1, P0 ;  /* 0x0000002c25977211 */ /* 0x000fe400000f0eff */
[----:B------:R-:W-:Y:S02]  /*1120*/  LEA R144, P0, R40, R118, 0x1 ;  /* 0x0000007628907211 */ /* 0x000fe400078008ff */
[----:B------:R-:W-:Y:S02]  /*1130*/  LEA R26, R52, R25, 0x1 ;  /* 0x00000019341a7211 */ /* 0x000fe400078e08ff */
[-C--:B------:R-:W-:Y:S02]  /*1140*/  LEA.HI.X.SX32 R153, R36, R44.reuse, 0x1, P2 ;  /* 0x0000002c24997211 */ /* 0x080fe400010f0eff */
[----:B------:R-:W-:Y:S01]  /*1150*/  LEA.HI.X.SX32 R149, R38, R44, 0x1, P1 ;  /* 0x0000002c26957211 */ /* 0x000fe200008f0eff */
[----:B------:R-:W-:Y:S01]  /*1160*/  IMAD R27, R52, 0x2, R26 ;  /* 0x00000002341b7824 */ /* 0x000fe200078e021a */
[----:B------:R-:W-:-:S02]  /*1170*/  LEA R146, P2, R39, R118, 0x1 ;  /* 0x0000007627927211 */ /* 0x000fc400078408ff */
[----:B------:R-:W-:Y:S02]  /*1180*/  LEA R142, P1, R41, R118, 0x1 ;  /* 0x00000076298e7211 */ /* 0x000fe400078208ff */
[----:B------:R-:W-:Y:S02]  /*1190*/  LEA.HI.X.SX32 R145, R40, R44, 0x1, P0 ;  /* 0x0000002c28917211 */ /* 0x000fe400000f0eff */
[----:B------:R-:W-:Y:S02]  /*11a0*/  LEA R138, P0, R7, R118, 0x1 ;  /* 0x00000076078a7211 */ /* 0x000fe400078008ff */
[-C--:B------:R-:W-:Y:S02]  /*11b0*/  LEA.HI.X.SX32 R147, R39, R44.reuse, 0x1, P2 ;  /* 0x0000002c27937211 */ /* 0x080fe400010f0eff */
[----:B------:R-:W-:Y:S02]  /*11c0*/  LEA.HI.X.SX32 R143, R41, R44, 0x1, P1 ;  /* 0x0000002c298f7211 */ /* 0x000fe400008f0eff */
[----:B------:R-:W-:-:S02]  /*11d0*/  LEA R140, P2, R42, R118, 0x1 ;  /* 0x000000762a8c7211 */ /* 0x000fc400078408ff */
[----:B------:R-:W-:Y:S02]  /*11e0*/  LEA R136, P1, R9, R118, 0x1 ;  /* 0x0000007609887211 */ /* 0x000fe400078208ff */
[-C--:B------:R-:W-:Y:S01]  /*11f0*/  LEA.HI.X.SX32 R139, R7, R44.reuse, 0x1, P0 ;  /* 0x0000002c078b7211 */ /* 0x080fe200000f0eff */
[----:B------:R-:W-:Y:S01]  /*1200*/  IMAD R7, R52, 0x2, R27 ;  /* 0x0000000234077824 */ /* 0x000fe200078e021b */
[-C--:B------:R-:W-:Y:S02]  /*1210*/  LEA.HI.X.SX32 R141, R42, R44.reuse, 0x1, P2 ;  /* 0x0000002c2a8d7211 */ /* 0x080fe400010f0eff */
[----:B------:R-:W-:Y:S01]  /*1220*/  LEA.HI.X.SX32 R137, R9, R44, 0x1, P1 ;  /* 0x0000002c09897211 */ /* 0x000fe200008f0eff */
[----:B------:R-:W-:Y:S01]  /*1230*/  IMAD R9, R52, 0x2, R7 ;  /* 0x0000000234097824 */ /* 0x000fe200078e0207 */
[-C--:B------:R-:W-:Y:S02]  /*1240*/  LEA R134, P2, R10, R118.reuse, 0x1 ;  /* 0x000000760a867211 */ /* 0x080fe400078408ff */
[----:B------:R-:W-:-:S02]  /*1250*/  LEA R132, P0, R11, R118, 0x1 ;  /* 0x000000760b847211 */ /* 0x000fc400078008ff */
[----:B------:R-:W-:Y:S02]  /*1260*/  LEA.HI.X.SX32 R135, R10, R44, 0x1, P2 ;  /* 0x0000002c0a877211 */ /* 0x000fe400010f0eff */
[----:B------:R-:W-:Y:S02]  /*1270*/  LEA R10, R52, R9, 0x1 ;  /* 0x00000009340a7211 */ /* 0x000fe400078e08ff */
[----:B------:R-:W-:Y:S02]  /*1280*/  LEA R130, P1, R22, R118, 0x1 ;  /* 0x0000007616827211 */ /* 0x000fe400078208ff */
[-C--:B------:R-:W-:Y:S01]  /*1290*/  LEA.HI.X.SX32 R133, R11, R44.reuse, 0x1, P0 ;  /* 0x0000002c0b857211 */ /* 0x080fe200000f0eff */
[----:B------:R-:W-:Y:S01]  /*12a0*/  IMAD R11, R52, 0x2, R10 ;  /* 0x00000002340b7824 */ /* 0x000fe200078e020a */
[----:B------:R-:W-:Y:S02]  /*12b0*/  LEA.HI.X.SX32 R131, R22, R44, 0x1, P1 ;  /* 0x0000002c16837211 */ /* 0x000fe400008f0eff */
[-C--:B------:R-:W-:Y:S01]  /*12c0*/  LEA R124, P1, R25, R118.reuse, 0x1 ;  /* 0x00000076197c7211 */ /* 0x080fe200078208ff */
[----:B------:R-:W-:Y:S01]  /*12d0*/  IMAD R22, R52, 0x2, R11 ;  /* 0x0000000234167824 */ /* 0x000fe200078e020b */
[----:B------:R-:W-:-:S02]  /*12e0*/  LEA R128, P2, R23, R118, 0x1 ;  /* 0x0000007617807211 */ /* 0x000fc400078408ff */
[-C--:B------:R-:W-:Y:S02]  /*12f0*/  LEA.HI.X.SX32 R125, R25, R44.reuse, 0x1, P1 ;  /* 0x0000002c197d7211 */ /* 0x080fe400008f0eff */
[----:B------:R-:W-:Y:S01]  /*1300*/  LEA.HI.X.SX32 R129, R23, R44, 0x1, P2 ;  /* 0x0000002c17817211 */ /* 0x000fe200010f0eff */
[----:B------:R-:W-:Y:S01]  /*1310*/  IMAD R23, R52, 0x2, R22 ;  /* 0x0000000234177824 */ /* 0x000fe200078e0216 */
[-C--:B------:R-:W-:Y:S02]  /*1320*/  LEA R126, P0, R24, R118.reuse, 0x1 ;  /* 0x00000076187e7211 */ /* 0x080fe400078008ff */
[CC--:B------:R-:W-:Y:S02]  /*1330*/  LEA R46, P1, R7.reuse, R118.reuse, 0x1 ;  /* 0x00000076072e7211 */ /* 0x0c0fe400078208ff */
[----:B------:R-:W-:Y:S02]  /*1340*/  LEA R122, P2, R26, R118, 0x1 ;  /* 0x000000761a7a7211 */ /* 0x000fe400078408ff */
[-C--:B------:R-:W-:Y:S01]  /*1350*/  LEA.HI.X.SX32 R127, R24, R44.reuse, 0x1, P0 ;  /* 0x0000002c187f7211 */ /* 0x080fe200000f0eff */
[----:B------:R-:W-:Y:S01]  /*1360*/  IMAD.MOV.U32 R24, RZ, RZ, RZ ;  /* 0x000000ffff187224 */ /* 0x000fe200078e00ff */
[----:B------:R-:W-:-:S02]  /*1370*/  LEA.HI.X.SX32 R47, R7, R44, 0x1, P1 ;  /* 0x0000002c072f7211 */ /* 0x000fc400008f0eff */
[----:B------:R-:W-:Y:S02]  /*1380*/  LEA.HI.X.SX32 R123, R26, R44, 0x1, P2 ;  /* 0x0000002c1a7b7211 */ /* 0x000fe400010f0eff */
[-C--:B------:R-:W-:Y:S02]  /*1390*/  LEA R120, P0, R27, R118.reuse, 0x1 ;  /* 0x000000761b787211 */ /* 0x080fe400078008ff */
[-C--:B------:R-:W-:Y:S02]  /*13a0*/  LEA R108, P1, R11, R118.reuse, 0x1 ;  /* 0x000000760b6c7211 */ /* 0x080fe400078208ff */
[----:B------:R-:W-:Y:S02]  /*13b0*/  LEA R48, P2, R9, R118, 0x1 ;  /* 0x0000007609307211 */ /* 0x000fe400078408ff */
[----:B------:R-:W-:Y:S02]  /*13c0*/  LEA R7, R52, R23, 0x1 ;  /* 0x0000001734077211 */ /* 0x000fe400078e08ff */
[----:B------:R-:W-:-:S02]  /*13d0*/  SHF.R.U32.HI R26, RZ, 0x2, R0 ;  /* 0x00000002ff1a7819 */ /* 0x000fc40000011600 */
[-C--:B------:R-:W-:Y:S02]  /*13e0*/  LEA.HI.X.SX32 R121, R27, R44.reuse, 0x1, P0 ;  /* 0x0000002c1b797211 */ /* 0x080fe400000f0eff */
[-C--:B------:R-:W-:Y:S01]  /*13f0*/  LEA.HI.X.SX32 R109, R11, R44.reuse, 0x1, P1 ;  /* 0x0000002c0b6d7211 */ /* 0x080fe200008f0eff */
[----:B------:R-:W-:Y:S01]  /*1400*/  IMAD.MOV.U32 R11, RZ, RZ, 0x3f800000 ;  /* 0x3f800000ff0b7424 */ /* 0x000fe200078e00ff */
[----:B------:R-:W-:Y:S01]  /*1410*/  LEA.HI.X.SX32 R49, R9, R44, 0x1, P2 ;  /* 0x0000002c09317211 */ /* 0x000fe200010f0eff */
[----:B------:R-:W-:Y:S01]  /*1420*/  IMAD R9, R52, 0x2, R7 ;  /* 0x0000000234097824 */ /* 0x000fe200078e0207 */
[-C--:B------:R-:W-:Y:S02]  /*1430*/  LEA R50, P0, R10, R118.reuse, 0x1 ;  /* 0x000000760a327211 */ /* 0x080fe400078008ff */
[----:B------:R-:W-:Y:S02]  /*1440*/  LEA R114, P1, R7, R118, 0x1 ;  /* 0x0000007607727211 */ /* 0x000fe400078208ff */
[----:B------:R-:W-:-:S02]  /*1450*/  SGXT.U32 R26, R26, 0x3 ;  /* 0x000000031a1a781a */ /* 0x000fc40000000000 */
[----:B------:R-:W-:Y:S02]  /*1460*/  LEA R110, P2, R22, R118, 0x1 ;  /* 0x00000076166e7211 */ /* 0x000fe400078408ff */
[-C--:B------:R-:W-:Y:S01]  /*1470*/  LEA.HI.X.SX32 R51, R10, R44.reuse, 0x1, P0 ;  /* 0x0000002c0a337211 */ /* 0x080fe200000f0eff */
[----:B------:R-:W-:Y:S01]  /*1480*/  IMAD R10, R52, 0x2, R9 ;  /* 0x00000002340a7824 */ /* 0x000fe200078e0209 */
[----:B------:R-:W-:Y:S02]  /*1490*/  LEA.HI.X.SX32 R115, R7, R44, 0x1, P1 ;  /* 0x0000002c07737211 */ /* 0x000fe400008f0eff */
[C---:B------:R-:W-:Y:S02]  /*14a0*/  LOP3.LUT R36, R26.reuse, 0x18, RZ, 0xfc, !PT ;  /* 0x000000181a247812 */ /* 0x040fe400078efcff */
[----:B------:R-:W-:Y:S02]  /*14b0*/  SHF.R.U32.HI R7, RZ, 0x3, R12 ;  /* 0x00000003ff077819 */ /* 0x000fe4000001160c */
[----:B------:R-:W-:Y:S01]  /*14c0*/  LOP3.LUT R34, R26, 0x8, RZ, 0xfc, !PT ;  /* 0x000000081a227812 */ /* 0x000fe200078efcff */
[----:B------:R-:W-:Y:S01]  /*14d0*/  IMAD.SHL.U32 R36, R36, 0x20, RZ ;  /* 0x0000002024247824 */ /* 0x000fe200078e00ff */
[----:B------:R-:W-:-:S02]  /*14e0*/  LOP3.LUT R35, R26, 0x10, RZ, 0xfc, !PT ;  /* 0x000000101a237812 */ /* 0x000fc400078efcff */
[----:B------:R-:W-:Y:S01]  /*14f0*/  LEA.HI.X.SX32 R111, R22, R44, 0x1, P2 ;  /* 0x0000002c166f7211 */ /* 0x000fe200010f0eff */
[----:B------:R-:W-:Y:S01]  /*1500*/  IMAD.SHL.U32 R34, R34, 0x20, RZ ;  /* 0x0000002022227824 */ /* 0x000fe200078e00ff */
[-C--:B------:R-:W-:Y:S02]  /*1510*/  LEA R112, P0, R23, R118.reuse, 0x1 ;  /* 0x0000007617707211 */ /* 0x080fe400078008ff */
[-C--:B------:R-:W-:Y:S02]  /*1520*/  LEA R116, P2, R9, R118.reuse, 0x1 ;  /* 0x0000007609747211 */ /* 0x080fe400078408ff */
[----:B------:R-:W-:Y:S02]  /*1530*/  LOP3.LUT R7, R7, 0x1c, RZ, 0xc0, !PT ;  /* 0x0000001c07077812 */ /* 0x000fe400078ec0ff */
[----:B------:R-:W-:Y:S02]  /*1540*/  SHF.L.U32 R35, R35, 0x5, RZ ;  /* 0x0000000523237819 */ /* 0x000fe400000006ff */
[----:B------:R-:W-:Y:S01]  /*1550*/  LEA R118, P3, R10, R118, 0x1 ;  /* 0x000000760a767211 */ /* 0x000fe200078608ff */
[----:B------:R-:W-:Y:S01]  /*1560*/  IMAD.IADD R32, R32, 0x1, R7 ;  /* 0x0000000120207824 */ /* 0x000fe200078e0207 */
[----:B------:R-:W-:Y:S01]  /*1570*/  LOP3.LUT R33, R33, 0x10, R0, 0x78, !PT ;  /* 0x0000001021217812 */ /* 0x000fe200078e7800 */
[C---:B------:R-:W-:Y:S01]  /*1580*/  IMAD.IADD R40, R7.reuse, 0x1, R34 ;  /* 0x0000000107287824 */ /* 0x040fe200078e0222 */
[----:B------:R-:W-:Y:S01]  /*1590*/  LOP3.LUT R28, R26, R31, RZ, 0xfc, !PT ;  /* 0x0000001f1a1c7212 */ /* 0x000fe200078efcff */
[----:B------:R-:W-:Y:S01]  /*15a0*/  IMAD.IADD R41, R7, 0x1, R35 ;  /* 0x0000000107297824 */ /* 0x000fe200078e0223 */
[----:B------:R-:W-:-:S02]  /*15b0*/  LOP3.LUT R29, R31, 0x8, R26, 0xfe, !PT ;  /* 0x000000081f1d7812 */ /* 0x000fc400078efe1a */
[--C-:B------:R-:W-:Y:S02]  /*15c0*/  LOP3.LUT R30, R31, 0x10, R26.reuse, 0xfe, !PT ;  /* 0x000000101f1e7812 */ /* 0x100fe400078efe1a */
[-C--:B------:R-:W-:Y:S02]  /*15d0*/  LEA.HI.X.SX32 R113, R23, R44.reuse, 0x1, P0 ;  /* 0x0000002c17717211 */ /* 0x080fe400000f0eff */
[-C--:B------:R-:W-:Y:S01]  /*15e0*/  LEA.HI.X.SX32 R117, R9, R44.reuse, 0x1, P2 ;  /* 0x0000002c09757211 */ /* 0x080fe200010f0eff */
[----:B------:R-:W-:Y:S01]  /*15f0*/  IMAD.MOV.U32 R9, RZ, RZ, RZ ;  /* 0x000000ffff097224 */ /* 0x000fe200078e00ff */
[----:B------:R-:W-:Y:S01]  /*1600*/  LEA.HI.X.SX32 R119, R10, R44, 0x1, P3 ;  /* 0x0000002c0a777211 */ /* 0x000fe200018f0eff */
[----:B------:R-:W-:Y:S01]  /*1610*/  IMAD.MOV.U32 R44, RZ, RZ, 0x3f800000 ;  /* 0x3f800000ff2c7424 */ /* 0x000fe200078e00ff */
[----:B------:R-:W-:Y:S02]  /*1620*/  LOP3.LUT R31, R31, 0x18, R26, 0xfe, !PT ;  /* 0x000000181f1f7812 */ /* 0x000fe400078efe1a */
[----:B------:R-:W-:-:S02]  /*1630*/  IADD3 R42, R7, R36, RZ ;  /* 0x00000024072a7210 */ /* 0x000fc40007ffe0ff */
[----:B------:R-:W-:Y:S02]  /*1640*/  LOP3.LUT P0, RZ, R0, 0x7, RZ, 0xc0, !PT ;  /* 0x0000000700ff7812 */ /* 0x000fe4000780c0ff */
[----:B------:R-:W-:Y:S02]  /*1650*/  ISETP.NE.U32.AND P1, PT, R14, RZ, PT ;  /* 0x000000ff0e00720c */ /* 0x000fe40003f25070 */
[----:B------:R-:W-:Y:S02]  /*1660*/  LOP3.LUT R22, R6, 0x40, RZ, 0x3c, !PT ;  /* 0x0000004006167812 */ /* 0x000fe400078e3cff */
[----:B------:R-:W-:Y:S02]  /*1670*/  MOV R10, 0x3f800000 ;  /* 0x3f800000000a7802 */ /* 0x000fe40000000f00 */
[----:B------:R-:W-:Y:S02]  /*1680*/  MOV R183, 0xff800000 ;  /* 0xff80000000b77802 */ /* 0x000fe40000000f00 */
[----:B------:R-:W-:-:S02]  /*1690*/  MOV R45, 0x3f800000 ;  /* 0x3f800000002d7802 */ /* 0x000fc40000000f00 */
[C---:B------:R-:W-:Y:S02]  /*16a0*/  LOP3.LUT R37, R16.reuse, 0x20, RZ, 0x3c, !PT ;  /* 0x0000002010257812 */ /* 0x040fe400078e3cff */
[C---:B------:R-:W-:Y:S02]  /*16b0*/  LOP3.LUT R38, R16.reuse, 0x40, RZ, 0x3c, !PT ;  /* 0x0000004010267812 */ /* 0x040fe400078e3cff */
[----:B------:R-:W-:Y:S02]  /*16c0*/  LOP3.LUT R39, R16, 0x60, RZ, 0x3c, !PT ;  /* 0x0000006010277812 */ /* 0x000fe400078e3cff */
[----:B------:R-:W-:Y:S02]  /*16d0*/  LOP3.LUT R43, R17, 0x40, RZ, 0x3c, !PT ;  /* 0x00000040112b7812 */ /* 0x000fe400078e3cff */
[C---:B------:R-:W-:Y:S02]  /*16e0*/  LOP3.LUT R7, R33.reuse, 0x20, RZ, 0x3c, !PT ;  /* 0x0000002021077812 */ /* 0x040fe400078e3cff */
[----:B------:R-:W-:-:S02]  /*16f0*/  LOP3.LUT R23, R33, 0x40, RZ, 0x3c, !PT ;  /* 0x0000004021177812 */ /* 0x000fc400078e3cff */
[----:B------:R-:W-:Y:S02]  /*1700*/  LOP3.LUT R25, R33, 0x60, RZ, 0x3c, !PT ;  /* 0x0000006021197812 */ /* 0x000fe400078e3cff */
[----:B------:R-:W-:Y:S02]  /*1710*/  LOP3.LUT R26, R21, 0x20, RZ, 0x3c, !PT ;  /* 0x00000020151a7812 */ /* 0x000fe400078e3cff */
[----:B------:R-:W-:Y:S02]  /*1720*/  LOP3.LUT R27, R20, 0x40, RZ, 0x3c, !PT ;  /* 0x00000040141b7812 */ /* 0x000fe400078e3cff */
.L_x_9:
[----:B------:R-:W-:-:S04]  /*1730*/  IMAD.WIDE R52, R9, 0x2, R232 ;  /* 0x0000000209347825 */ /* 0x000fc800078e02e8 */
[C---:B------:R-:W-:Y:S01]  /*1740*/  IMAD.WIDE R54, R9.reuse, 0x2, R230 ;  /* 0x0000000209367825 */ /* 0x040fe200078e02e6 */
[----:B------:R0:W2:Y:S03]  /*1750*/  LDG.E.U16 R81, [R52.64] ;  /* 0x0000000634517981 */ /* 0x0000a6000c1e1500 */
[C---:B------:R-:W-:Y:S01]  /*1760*/  IMAD.WIDE R76, R9.reuse, 0x2, R228 ;  /* 0x00000002094c7825 */ /* 0x040fe200078e02e4 */
[----:B------:R1:W3:Y:S03]  /*1770*/  LDG.E.U16 R85, [R54.64] ;  /* 0x0000000636557981 */ /* 0x0002e6000c1e1500 */
[C---:B------:R-:W-:Y:S01]  /*1780*/  IMAD.WIDE R74, R9.reuse, 0x2, R224 ;  /* 0x00000002094a7825 */ /* 0x040fe200078e02e0 */
[----:B------:R4:W5:Y:S03]  /*1790*/  LDG.E.U16 R83, [R76.64] ;  /* 0x000000064c537981 */ /* 0x000966000c1e1500 */
[C---:B------:R-:W-:Y:S01]  /*17a0*/  IMAD.WIDE R72, R9.reuse, 0x2, R222 ;  /* 0x0000000209487825 */ /* 0x040fe200078e02de */
[----:B------:R0:W3:Y:S03]  /*17b0*/  LDG.E.U16 R89, [R74.64] ;  /* 0x000000064a597981 */ /* 0x0000e6000c1e1500 */
[C---:B------:R-:W-:Y:S01]  /*17c0*/  IMAD.WIDE R70, R9.reuse, 0x2, R220 ;  /* 0x0000000209467825 */ /* 0x040fe200078e02dc */
[----:B------:R1:W3:Y:S03]  /*17d0*/  LDG.E.U16 R91, [R72.64] ;  /* 0x00000006485b7981 */ /* 0x0002e6000c1e1500 */
[C---:B------:R-:W-:Y:S01]  /*17e0*/  IMAD.WIDE R78, R9.reuse, 0x2, R226 ;  /* 0x00000002094e7825 */ /* 0x040fe200078e02e2 */
[----:B------:R4:W3:Y:S03]  /*17f0*/  LDG.E.U16 R93, [R70.64] ;  /* 0x00000006465d7981 */ /* 0x0008e6000c1e1500 */
[C---:B0-----:R-:W-:Y:S01]  /*1800*/  IMAD.WIDE R52, R9.reuse, 0x2, R218 ;  /* 0x0000000209347825 */ /* 0x041fe200078e02da */
[----:B------:R0:W3:Y:S03]  /*1810*/  LDG.E.U16 R87, [R78.64] ;  /* 0x000000064e577981 */ /* 0x0000e6000c1e1500 */
[C---:B-1----:R-:W-:Y:S01]  /*1820*/  IMAD.WIDE R54, R9.reuse, 0x2, R216 ;  /* 0x0000000209367825 */ /* 0x042fe200078e02d8 */
[----:B------:R1:W3:Y:S03]  /*1830*/  LDG.E.U16 R95, [R52.64] ;  /* 0x00000006345f7981 */ /* 0x0002e6000c1e1500 */
[C---:B------:R-:W-:Y:S01]  /*1840*/  IMAD.WIDE R56, R9.reuse, 0x2, R214 ;  /* 0x0000000209387825 */ /* 0x040fe200078e02d6 */
[----:B------:R0:W3:Y:S03]  /*1850*/  LDG.E.U16 R97, [R54.64] ;  /* 0x0000000636617981 */ /* 0x0000e6000c1e1500 */
[C---:B------:R-:W-:Y:S01]  /*1860*/  IMAD.WIDE R58, R9.reuse, 0x2, R212 ;  /* 0x00000002093a7825 */ /* 0x040fe200078e02d4 */
[----:B------:R0:W3:Y:S03]  /*1870*/  LDG.E.U16 R99, [R56.64] ;  /* 0x0000000638637981 */ /* 0x0000e6000c1e1500 */
[C---:B------:R-:W-:Y:S01]  /*1880*/  IMAD.WIDE R68, R9.reuse, 0x2, R210 ;  /* 0x0000000209447825 */ /* 0x040fe200078e02d2 */
[----:B------:R0:W3:Y:S03]  /*1890*/  LDG.E.U16 R101, [R58.64] ;  /* 0x000000063a657981 */ /* 0x0000e6000c1e1500 */
[C---:B----4-:R-:W-:Y:S01]  /*18a0*/  IMAD.WIDE R70, R9.reuse, 0x2, R208 ;  /* 0x0000000209467825 */ /* 0x050fe200078e02d0 */
[----:B------:R4:W3:Y:S03]  /*18b0*/  LDG.E.U16 R103, [R68.64] ;  /* 0x0000000644677981 */ /* 0x0008e6000c1e1500 */
        /* <DEDUP_REMOVED lines=20> */
[----:B------:R-:W-:-:S02]  /*1a00*/  IMAD.WIDE R72, R9, 0x2, R176 ;  /* 0x0000000209487825 */ /* 0x000fc400078e02b0 */
[----:B------:R-:W3:Y:S02]  /*1a10*/  LDG.E.U16 R71, [R70.64] ;  /* 0x0000000646477981 */ /* 0x000ee4000c1e1500 */
[C---:B------:R-:W-:Y:S02]  /*1a20*/  IMAD.WIDE R74, R9.reuse, 0x2, R172 ;  /* 0x00000002094a7825 */ /* 0x040fe400078e02ac */
[----:B------:R4:W3:Y:S02]  /*1a30*/  LDG.E.U16 R73, [R72.64] ;  /* 0x0000000648497981 */ /* 0x0008e4000c1e1500 */
[C---:B0-----:R-:W-:Y:S02]  /*1a40*/  IMAD.WIDE R76, R9.reuse, 0x2, R168 ;  /* 0x00000002094c7825 */ /* 0x041fe400078e02a8 */
[----:B------:R0:W3:Y:S02]  /*1a50*/  LDG.E.U16 R75, [R74.64] ;  /* 0x000000064a4b7981 */ /* 0x0000e4000c1e1500 */
[----:B-1----:R-:W-:-:S02]  /*1a60*/  IMAD.WIDE R78, R9, 0x2, R190 ;  /* 0x00000002094e7825 */ /* 0x002fc400078e02be */
[----:B------:R-:W3:Y:S02]  /*1a70*/  LDG.E.U16 R77, [R76.64] ;  /* 0x000000064c4d7981 */ /* 0x000ee4000c1e1500 */
[C---:B------:R-:W-:Y:S02]  /*1a80*/  IMAD.WIDE R52, R9.reuse, 0x2, R186 ;  /* 0x0000000209347825 */ /* 0x040fe400078e02ba */
[----:B------:R-:W3:Y:S02]  /*1a90*/  LDG.E.U16 R249, [R78.64] ;  /* 0x000000064ef97981 */ /* 0x000ee4000c1e1500 */
[C---:B------:R-:W-:Y:S02]  /*1aa0*/  IMAD.WIDE R54, R9.reuse, 0x2, R178 ;  /* 0x0000000209367825 */ /* 0x040fe400078e02b2 */
[----:B------:R-:W3:Y:S02]  /*1ab0*/  LDG.E.U16 R80, [R52.64] ;  /* 0x0000000634507981 */ /* 0x000ee4000c1e1500 */
[----:B------:R-:W-:-:S02]  /*1ac0*/  IMAD.WIDE R56, R9, 0x2, R174 ;  /* 0x0000000209387825 */ /* 0x000fc400078e02ae */
[----:B------:R-:W3:Y:S02]  /*1ad0*/  LDG.E.U16 R82, [R54.64] ;  /* 0x0000000636527981 */ /* 0x000ee4000c1e1500 */
[C---:B----4-:R-:W-:Y:S02]  /*1ae0*/  IMAD.WIDE R58, R9.reuse, 0x2, R170 ;  /* 0x00000002093a7825 */ /* 0x050fe400078e02aa */
[----:B------:R-:W4:Y:S02]  /*1af0*/  LDG.E.U16 R72, [R56.64] ;  /* 0x0000000638487981 */ /* 0x000f24000c1e1500 */
[----:B------:R-:W-:Y:S02]  /*1b00*/  IMAD.WIDE R68, R9, 0x2, R166 ;  /* 0x0000000209447825 */ /* 0x000fe400078e02a6 */
[----:B0-----:R-:W4:Y:S04]  /*1b10*/  LDG.E.U16 R74, [R58.64] ;  /* 0x000000063a4a7981 */ /* 0x001f28000c1e1500 */
[----:B------:R-:W4:Y:S04]  /*1b20*/  LDG.E.U16 R84, [R68.64] ;  /* 0x0000000644547981 */ /* 0x000f28000c1e1500 */
[----:B------:R-:W-:Y:S06]  /*1b30*/  BAR.SYNC.DEFER_BLOCKING 0x0 ;  /* 0x0000000000007b1d */ /* 0x000fec0000010000 */
[----:B--2---:R-:W-:Y:S04]  /*1b40*/  STS.U16 [R6], R81 ;  /* 0x0000005106007388 */ /* 0x004fe80000000400 */
[----:B-----5:R-:W-:Y:S04]  /*1b50*/  STS.U16 [R6+0x400], R83 ;  /* 0x0004005306007388 */ /* 0x020fe80000000400 */
[----:B---3--:R-:W-:Y:S04]  /*1b60*/  STS.U16 [R6+0x800], R89 ;  /* 0x0008005906007388 */ /* 0x008fe80000000400 */
[----:B------:R-:W-:Y:S04]  /*1b70*/  STS.U16 [R6+0xc00], R93 ;  /* 0x000c005d06007388 */ /* 0x000fe80000000400 */
        /* <DEDUP_REMOVED lines=25> */
[----:B----4-:R-:W-:Y:S04]  /*1d10*/  STS.U16 [R22+0x3600], R72 ;  /* 0x0036004816007388 */ /* 0x010fe80000000400 */
[----:B------:R-:W-:Y:S04]  /*1d20*/  STS.U16 [R22+0x3a00], R74 ;  /* 0x003a004a16007388 */ /* 0x000fe80000000400 */
[----:B------:R-:W-:Y:S04]  /*1d30*/  STS.U16 [R22+0x3e00], R84 ;  /* 0x003e005416007388 */ /* 0x000fe80000000400 */
[----:B------:R-:W-:Y:S06]  /*1d40*/  BAR.SYNC.DEFER_BLOCKING 0x0 ;  /* 0x0000000000007b1d */ /* 0x000fec0000010000 */
[----:B------:R-:W-:Y:S04]  /*1d50*/  LDSM.16.MT88.4 R100, [R21+0x6000] ;  /* 0x006000001564783b */ /* 0x000fe80000004200 */
[----:B------:R-:W0:Y:S04]  /*1d60*/  LDSM.16.M88.4 R52, [R17] ;  /* 0x000000001134783b */ /* 0x000e280000000200 */
[----:B------:R-:W1:Y:S04]  /*1d70*/  LDSM.16.M88.4 R56, [R17+0x2000] ;  /* 0x002000001138783b */ /* 0x000e680000000200 */
[----:B------:R-:W2:Y:S04]  /*1d80*/  LDSM.16.MT88.4 R76, [R26+0x6000] ;  /* 0x006000001a4c783b */ /* 0x000ea80000004200 */
[----:B------:R-:W3:Y:S04]  /*1d90*/  LDSM.16.MT88.4 R96, [R21+0x6400] ;  /* 0x006400001560783b */ /* 0x000ee80000004200 */
[----:B------:R-:W4:Y:S04]  /*1da0*/  LDSM.16.MT88.4 R68, [R26+0x6400] ;  /* 0x006400001a44783b */ /* 0x000f280000004200 */
[----:B------:R-:W-:Y:S04]  /*1db0*/  LDSM.16.MT88.4 R92, [R21+0x6800] ;  /* 0x00680000155c783b */ /* 0x000fe80000004200 */
[----:B------:R-:W5:Y:S04]  /*1dc0*/  LDSM.16.M88.4 R88, [R43+0x2000] ;  /* 0x002000002b58783b */ /* 0x000f680000000200 */
[----:B------:R-:W3:Y:S04]  /*1dd0*/  LDSM.16.M88.4 R84, [R43] ;  /* 0x000000002b54783b */ /* 0x000ee80000000200 */
[----:B------:R-:W3:Y:S01]  /*1de0*/  LDSM.16.MT88.4 R80, [R26+0x6800] ;  /* 0x006800001a50783b */ /* 0x000ee20000004200 */
[C---:B0-----:R-:W-:Y:S08]  /*1df0*/  HMMA.16816.F32.BF16 R104, R100.reuse, R52, RZ ;  /* 0x000000346468723c */ /* 0x041ff000000418ff */
[-C--:B-1----:R-:W-:Y:S08]  /*1e00*/  HMMA.16816.F32.BF16 R100, R100, R56.reuse, RZ ;  /* 0x000000386464723c */ /* 0x082ff000000418ff */
[C---:B--2---:R-:W-:Y:S08]  /*1e10*/  HMMA.16816.F32.BF16 R72, R76.reuse, R56, RZ ;  /* 0x000000384c48723c */ /* 0x044ff000000418ff */
[----:B------:R-:W-:Y:S08]  /*1e20*/  HMMA.16816.F32.BF16 R76, R76, R52, RZ ;  /* 0x000000344c4c723c */ /* 0x000ff000000418ff */
[C---:B---3--:R-:W-:Y:S08]  /*1e30*/  HMMA.16816.F32.BF16 R100, R96.reuse, R58, R100 ;  /* 0x0000003a6064723c */ /* 0x048ff00000041864 */
[----:B------:R-:W-:Y:S01]  /*1e40*/  HMMA.16816.F32.BF16 R104, R96, R54, R104 ;  /* 0x000000366068723c */ /* 0x000fe20000041868 */
[----:B------:R-:W-:Y:S07]  /*1e50*/  LDSM.16.MT88.4 R96, [R26+0x6c00] ;  /* 0x006c00001a60783b */ /* 0x000fee0000004200 */
[C---:B----4-:R-:W-:Y:S01]  /*1e60*/  HMMA.16816.F32.BF16 R72, R68.reuse, R58, R72 ;  /* 0x0000003a4448723c */ /* 0x050fe20000041848 */
[----:B------:R-:W0:Y:S07]  /*1e70*/  LDSM.16.MT88.4 R56, [R21+0x6c00] ;  /* 0x006c00001538783b */ /* 0x000e2e0000004200 */
[----:B------:R-:W-:Y:S08]  /*1e80*/  HMMA.16816.F32.BF16 R76, R68, R54, R76 ;  /* 0x00000036444c723c */ /* 0x000ff0000004184c */
[C---:B-----5:R-:W-:Y:S08]  /*1e90*/  HMMA.16816.F32.BF16 R100, R92.reuse, R88, R100 ;  /* 0x000000585c64723c */ /* 0x060ff00000041864 */
[----:B------:R-:W-:Y:S08]  /*1ea0*/  HMMA.16816.F32.BF16 R104, R92, R84, R104 ;  /* 0x000000545c68723c */ /* 0x000ff00000041868 */
[C---:B------:R-:W-:Y:S08]  /*1eb0*/  HMMA.16816.F32.BF16 R72, R80.reuse, R88, R72 ;  /* 0x000000585048723c */ /* 0x040ff00000041848 */
[----:B------:R-:W-:Y:S08]  /*1ec0*/  HMMA.16816.F32.BF16 R76, R80, R84, R76 ;  /* 0x00000054504c723c */ /* 0x000ff0000004184c */
[C---:B0-----:R-:W-:Y:S08]  /*1ed0*/  HMMA.16816.F32.BF16 R100, R56.reuse, R90, R100 ;  /* 0x0000005a3864723c */ /* 0x041ff00000041864 */
[----:B------:R-:W-:Y:S08]  /*1ee0*/  HMMA.16816.F32.BF16 R104, R56, R86, R104 ;  /* 0x000000563868723c */ /* 0x000ff00000041868 */
[----:B------:R-:W-:Y:S01]  /*1ef0*/  HMMA.16816.F32.BF16 R72, R96, R90, R72 ;  /* 0x0000005a6048723c */ /* 0x000fe20000041848 */
[----:B------:R-:W-:-:S07]  /*1f00*/  IADD3 R56, R18, UR4, RZ ;  /* 0x0000000412387c10 */ /* 0x000fce000fffe0ff */
[----:B------:R-:W-:Y:S01]  /*1f10*/  HMMA.16816.F32.BF16 R76, R96, R86, R76 ;  /* 0x00000056604c723c */ /* 0x000fe2000004184c */
[----:B------:R-:W-:Y:S01]  /*1f20*/  IADD3 R52, R56, 0x40, RZ ;  /* 0x0000004038347810 */ /* 0x000fe20007ffe0ff */
[----:B------:R-:W-:Y:S02]  /*1f30*/  FMUL R54, R100, c[0x0][0x188] ;  /* 0x0000620064367a20 */ /* 0x000fe40000400000 */
[----:B------:R-:W-:Y:S01]  /*1f40*/  FMUL R55, R102, c[0x0][0x188] ;  /* 0x0000620066377a20 */ /* 0x000fe20000400000 */
[-C--:B------:R-:W-:Y:S02]  /*1f50*/  ISETP.GE.AND P6, PT, R28, R52.reuse, PT ;  /* 0x000000341c00720c */ /* 0x080fe40003fc6270 */
[-C--:B------:R-:W-:Y:S01]  /*1f60*/  ISETP.GE.AND P5, PT, R29, R52.reuse, PT ;  /* 0x000000341d00720c */ /* 0x080fe20003fa6270 */
[----:B------:R-:W-:Y:S01]  /*1f70*/  FMUL R68, R104, c[0x0][0x188] ;  /* 0x0000620068447a20 */ /* 0x000fe20000400000 */
[-C--:B------:R-:W-:Y:S01]  /*1f80*/  ISETP.GE.AND P2, PT, R30, R52.reuse, PT ;  /* 0x000000341e00720c */ /* 0x080fe20003f46270 */
[----:B------:R-:W-:Y:S01]  /*1f90*/  FMUL R69, R105, c[0x0][0x188] ;  /* 0x0000620069457a20 */ /* 0x000fe20000400000 */
[----:B------:R-:W-:Y:S01]  /*1fa0*/  ISETP.GE.AND P4, PT, R31, R52, PT ;  /* 0x000000341f00720c */ /* 0x000fe20003f86270 */
[----:B------:R-:W-:Y:S01]  /*1fb0*/  FMUL R59, R106, c[0x0][0x188] ;  /* 0x000062006a3b7a20 */ /* 0x000fe20000400000 */
[----:B------:R-:W-:-:S02]  /*1fc0*/  FSEL R54, R54, -INF , P6 ;  /* 0xff80000036367808 */ /* 0x000fc40003000000 */
[----:B------:R-:W-:Y:S01]  /*1fd0*/  FSEL R55, R55, -INF , P5 ;  /* 0xff80000037377808 */ /* 0x000fe20002800000 */
[----:B------:R-:W-:Y:S01]  /*1fe0*/  FMUL R52, R72, c[0x0][0x188] ;  /* 0x0000620048347a20 */ /* 0x000fe20000400000 */
[-C--:B------:R-:W-:Y:S01]  /*1ff0*/  ISETP.GE.AND P3, PT, R28, R56.reuse, PT ;  /* 0x000000381c00720c */ /* 0x080fe20003f66270 */
[----:B------:R-:W-:Y:S01]  /*2000*/  FMUL R53, R74, c[0x0][0x188] ;  /* 0x000062004a357a20 */ /* 0x000fe20000400000 */
[-C--:B------:R-:W-:Y:S02]  /*2010*/  ISETP.GT.AND P6, PT, R28, R56.reuse, PT ;  /* 0x000000381c00720c */ /* 0x080fe40003fc4270 */
[----:B------:R-:W-:Y:S02]  /*2020*/  ISETP.GE.AND P5, PT, R29, R56, PT ;  /* 0x000000381d00720c */ /* 0x000fe40003fa6270 */
[----:B------:R-:W-:Y:S02]  /*2030*/  FSEL R52, R52, -INF , P2 ;  /* 0xff80000034347808 */ /* 0x000fe40001000000 */
[----:B------:R-:W-:-:S02]  /*2040*/  FSEL R53, R53, -INF , P4 ;  /* 0xff80000035357808 */ /* 0x000fc40002000000 */
[----:B------:R-:W-:Y:S02]  /*2050*/  FSEL R68, R68, -INF , P3 ;  /* 0xff80000044447808 */ /* 0x000fe40001800000 */
[----:B------:R-:W-:Y:S02]  /*2060*/  FSEL R69, R69, -INF , P6 ;  /* 0xff80000045457808 */ /* 0x000fe40003000000 */
[----:B------:R-:W-:Y:S01]  /*2070*/  FSEL R59, R59, -INF , P5 ;  /* 0xff8000003b3b7808 */ /* 0x000fe20002800000 */
[----:B------:R-:W-:Y:S01]  /*2080*/  FMUL R70, R107, c[0x0][0x188] ;  /* 0x000062006b467a20 */ /* 0x000fe20000400000 */
[-C--:B------:R-:W-:Y:S01]  /*2090*/  ISETP.GT.AND P2, PT, R29, R56.reuse, PT ;  /* 0x000000381d00720c */ /* 0x080fe20003f44270 */
[----:B------:R-:W-:Y:S01]  /*20a0*/  FMUL R58, R77, c[0x0][0x188] ;  /* 0x000062004d3a7a20 */ /* 0x000fe20000400000 */
[-C--:B------:R-:W-:Y:S01]  /*20b0*/  ISETP.GE.AND P4, PT, R30, R56.reuse, PT ;  /* 0x000000381e00720c */ /* 0x080fe20003f86270 */
[----:B------:R-:W-:Y:S01]  /*20c0*/  FMUL R57, R78, c[0x0][0x188] ;  /* 0x000062004e397a20 */ /* 0x000fe20000400000 */
[----:B------:R-:W-:-:S02]  /*20d0*/  ISETP.GT.AND P3, PT, R30, R56, PT ;  /* 0x000000381e00720c */ /* 0x000fc40003f64270 */
[CC--:B------:R-:W-:Y:S02]  /*20e0*/  ISETP.GE.AND P6, PT, R31.reuse, R56.reuse, PT ;  /* 0x000000381f00720c */ /* 0x0c0fe40003fc6270 */
[----:B------:R-:W-:Y:S02]  /*20f0*/  ISETP.GT.AND P5, PT, R31, R56, PT ;  /* 0x000000381f00720c */ /* 0x000fe40003fa4270 */
[----:B------:R-:W-:Y:S01]  /*2100*/  IADD3 R71, R56, 0x41, RZ ;  /* 0x0000004138477810 */ /* 0x000fe20007ffe0ff */
[----:B------:R-:W-:Y:S01]  /*2110*/  FMUL R56, R76, c[0x0][0x188] ;  /* 0x000062004c387a20 */ /* 0x000fe20000400000 */
[----:B------:R-:W-:Y:S02]  /*2120*/  FSEL R70, R70, -INF , P2 ;  /* 0xff80000046467808 */ /* 0x000fe40001000000 */
[----:B------:R-:W-:Y:S02]  /*2130*/  FSEL R58, R58, -INF , P3 ;  /* 0xff8000003a3a7808 */ /* 0x000fe40001800000 */
[----:B------:R-:W-:-:S02]  /*2140*/  FSEL R56, R56, -INF , P4 ;  /* 0xff80000038387808 */ /* 0x000fc40002000000 */
[----:B------:R-:W-:Y:S02]  /*2150*/  FSEL R57, R57, -INF , P6 ;  /* 0xff80000039397808 */ /* 0x000fe40003000000 */
[-C--:B------:R-:W-:Y:S02]  /*2160*/  ISETP.GE.AND P2, PT, R28, R71.reuse, PT ;  /* 0x000000471c00720c */ /* 0x080fe40003f46270 */
[-C--:B------:R-:W-:Y:S02]  /*2170*/  ISETP.GE.AND P4, PT, R29, R71.reuse, PT ;  /* 0x000000471d00720c */ /* 0x080fe40003f86270 */
[-C--:B------:R-:W-:Y:S01]  /*2180*/  ISETP.GE.AND P3, PT, R30, R71.reuse, PT ;  /* 0x000000471e00720c */ /* 0x080fe20003f66270 */
[----:B------:R-:W-:Y:S01]  /*2190*/  BAR.SYNC.DEFER_BLOCKING 0x0 ;  /* 0x0000000000007b1d */ /* 0x000fe20000010000 */
[----:B------:R-:W-:Y:S01]  /*21a0*/  ISETP.GE.AND P6, PT, R31, R71, PT ;  /* 0x000000471f00720c */ /* 0x000fe20003fc6270 */
[----:B------:R-:W-:Y:S02]  /*21b0*/  FMUL R71, R79, c[0x0][0x188] ;  /* 0x000062004f477a20 */ /* 0x000fe40000400000 */
[----:B------:R-:W-:-:S03]  /*21c0*/  FMUL R72, R73, c[0x0][0x188] ;  /* 0x0000620049487a20 */ /* 0x000fc60000400000 */
[----:B------:R-:W-:Y:S01]  /*21d0*/  FSEL R71, R71, -INF , P5 ;  /* 0xff80000047477808 */ /* 0x000fe20002800000 */
[----:B------:R-:W-:Y:S01]  /*21e0*/  FMUL R74, R101, c[0x0][0x188] ;  /* 0x00006200654a7a20 */ /* 0x000fe20000400000 */
[----:B------:R-:W-:Y:S01]  /*21f0*/  FMNMX R77, R68, R69, !PT ;  /* 0x00000045444d7209 */ /* 0x000fe20007800000 */
[----:B------:R-:W-:Y:S01]  /*2200*/  FMUL R103, R103, c[0x0][0x188] ;  /* 0x0000620067677a20 */ /* 0x000fe20000400000 */
[----:B------:R-:W-:Y:S01]  /*2210*/  FMNMX R76, R59, R70, !PT ;  /* 0x000000463b4c7209 */ /* 0x000fe20007800000 */
[----:B------:R-:W-:Y:S01]  /*2220*/  FMUL R73, R75, c[0x0][0x188] ;  /* 0x000062004b497a20 */ /* 0x000fe20000400000 */
[----:B------:R-:W-:Y:S02]  /*2230*/  FMNMX R79, R56, R58, !PT ;  /* 0x0000003a384f7209 */ /* 0x000fe40007800000 */
[----:B------:R-:W-:Y:S02]  /*2240*/  FMNMX R78, R57, R71, !PT ;  /* 0x00000047394e7209 */ /* 0x000fe40007800000 */
[----:B------:R-:W-:-:S02]  /*2250*/  FSEL R74, R74, -INF , P2 ;  /* 0xff8000004a4a7808 */ /* 0x000fc40001000000 */
[----:B------:R-:W-:Y:S02]  /*2260*/  FSEL R75, R103, -INF , P4 ;  /* 0xff800000674b7808 */ /* 0x000fe40002000000 */
[----:B------:R-:W-:Y:S02]  /*2270*/  FSEL R72, R72, -INF , P3 ;  /* 0xff80000048487808 */ /* 0x000fe40001800000 */
[----:B------:R-:W-:Y:S02]  /*2280*/  FSEL R73, R73, -INF , P6 ;  /* 0xff80000049497808 */ /* 0x000fe40003000000 */
[----:B------:R-:W-:Y:S02]  /*2290*/  FMNMX R77, R54, R77, !PT ;  /* 0x0000004d364d7209 */ /* 0x000fe40007800000 */
[----:B------:R-:W-:Y:S02]  /*22a0*/  FMNMX R76, R55, R76, !PT ;  /* 0x0000004c374c7209 */ /* 0x000fe40007800000 */
[----:B------:R-:W-:-:S02]  /*22b0*/  FMNMX R79, R52, R79, !PT ;  /* 0x0000004f344f7209 */ /* 0x000fc40007800000 */
[----:B------:R-:W-:Y:S02]  /*22c0*/  FMNMX R78, R53, R78, !PT ;  /* 0x0000004e354e7209 */ /* 0x000fe40007800000 */
[----:B------:R-:W-:Y:S02]  /*22d0*/  FMNMX R77, R74, R77, !PT ;  /* 0x0000004d4a4d7209 */ /* 0x000fe40007800000 */
[----:B------:R-:W-:Y:S02]  /*22e0*/  FMNMX R76, R75, R76, !PT ;  /* 0x0000004c4b4c7209 */ /* 0x000fe40007800000 */
[----:B------:R-:W-:Y:S02]  /*22f0*/  FMNMX R79, R72, R79, !PT ;  /* 0x0000004f484f7209 */ /* 0x000fe40007800000 */
[----:B------:R-:W-:Y:S01]  /*2300*/  FMNMX R78, R73, R78, !PT ;  /* 0x0000004e494e7209 */ /* 0x000fe20007800000 */
[----:B------:R-:W0:Y:S04]  /*2310*/  SHFL.BFLY PT, R80, R77, 0x2, 0x1f ;  /* 0x0c401f004d507f89 */ /* 0x000e2800000e0000 */
[----:B------:R-:W1:Y:S04]  /*2320*/  SHFL.BFLY PT, R81, R76, 0x2, 0x1f ;  /* 0x0c401f004c517f89 */ /* 0x000e6800000e0000 */
[----:B------:R-:W2:Y:S04]  /*2330*/  SHFL.BFLY PT, R84, R79, 0x2, 0x1f ;  /* 0x0c401f004f547f89 */ /* 0x000ea800000e0000 */
[----:B------:R-:W3:Y:S01]  /*2340*/  SHFL.BFLY PT, R83, R78, 0x2, 0x1f ;  /* 0x0c401f004e537f89 */ /* 0x000ee200000e0000 */
[----:B0-----:R-:W-:-:S02]  /*2350*/  FMNMX R80, R77, R80, !PT ;  /* 0x000000504d507209 */ /* 0x001fc40007800000 */
[----:B-1----:R-:W-:Y:S02]  /*2360*/  FMNMX R82, R76, R81, !PT ;  /* 0x000000514c527209 */ /* 0x002fe40007800000 */
[----:B--2---:R-:W-:Y:S02]  /*2370*/  FMNMX R84, R79, R84, !PT ;  /* 0x000000544f547209 */ /* 0x004fe40007800000 */
[----:B---3--:R-:W-:Y:S01]  /*2380*/  FMNMX R86, R78, R83, !PT ;  /* 0x000000534e567209 */ /* 0x008fe20007800000 */
[----:B------:R-:W0:Y:S04]  /*2390*/  SHFL.BFLY PT, R81, R80, 0x1, 0x1f ;  /* 0x0c201f0050517f89 */ /* 0x000e2800000e0000 */
[----:B------:R-:W1:Y:S04]  /*23a0*/  SHFL.BFLY PT, R83, R82, 0x1, 0x1f ;  /* 0x0c201f0052537f89 */ /* 0x000e6800000e0000 */
[----:B------:R-:W2:Y:S04]  /*23b0*/  SHFL.BFLY PT, R85, R84, 0x1, 0x1f ;  /* 0x0c201f0054557f89 */ /* 0x000ea800000e0000 */
[----:B------:R-:W3:Y:S01]  /*23c0*/  SHFL.BFLY PT, R77, R86, 0x1, 0x1f ;  /* 0x0c201f00564d7f89 */ /* 0x000ee200000e0000 */
[----:B------:R-:W-:Y:S01]  /*23d0*/  BSSY B0, `(.L_x_1) ;  /* 0x0000008000007945 */ /* 0x000fe20003800000 */
[----:B0-----:R-:W-:-:S02]  /*23e0*/  FMNMX R81, R80, R81, !PT ;  /* 0x0000005150517209 */ /* 0x001fc40007800000 */
[----:B-1----:R-:W-:Y:S02]  /*23f0*/  FMNMX R83, R82, R83, !PT ;  /* 0x0000005352537209 */ /* 0x002fe40007800000 */
[----:B--2---:R-:W-:Y:S02]  /*2400*/  FMNMX R76, R84, R85, !PT ;  /* 0x00000055544c7209 */ /* 0x004fe40007800000 */
[----:B---3--:R-:W-:Y:S01]  /*2410*/  FMNMX R77, R86, R77, !PT ;  /* 0x0000004d564d7209 */ /* 0x008fe20007800000 */
[----:B------:R-:W-:Y:S05]  /*2420*/  @P1 BRA `(.L_x_2) ;  /* 0x0000002000001947 */ /* 0x000fea0003800000 */
[----:B------:R0:W-:Y:S04]  /*2430*/  STS [R32], R81 ;  /* 0x0000005120007388 */ /* 0x0001e80000000800 */
[----:B------:R0:W-:Y:S02]  /*2440*/  STS [R40], R83 ;  /* 0x0000005328007388 */ /* 0x0001e40000000800 */
.L_x_2:
[----:B------:R-:W-:Y:S05]  /*2450*/  BSYNC B0 ;  /* 0x0000000000007941 */ /* 0x000fea0003800000 */
.L_x_1:
[----:B------:R-:W-:Y:S01]  /*2460*/  BSSY B0, `(.L_x_3) ;  /* 0x0000004000007945 */ /* 0x000fe20003800000 */
[----:B------:R-:W-:Y:S05]  /*2470*/  @P1 BRA `(.L_x_4) ;  /* 0x0000002000001947 */ /* 0x000fea0003800000 */
[----:B------:R1:W-:Y:S04]  /*2480*/  STS [R41], R76 ;  /* 0x0000004c29007388 */ /* 0x0003e80000000800 */
[----:B------:R1:W-:Y:S02]  /*2490*/  @!P1 STS [R42], R77 ;  /* 0x0000004d2a009388 */ /* 0x0003e40000000800 */
.L_x_4:
[----:B------:R-:W-:Y:S05]  /*24a0*/  BSYNC B0 ;  /* 0x0000000000007941 */ /* 0x000fea0003800000 */
.L_x_3:
[----:B------:R-:W-:Y:S06]  /*24b0*/  BAR.SYNC.DEFER_BLOCKING 0x0 ;  /* 0x0000000000007b1d */ /* 0x000fec0000010000 */
[----:B------:R-:W-:Y:S01]  /*24c0*/  BSSY B0, `(.L_x_5) ;  /* 0x000006c000007945 */ /* 0x000fe20003800000 */
[----:B-1----:R-:W1:Y:S04]  /*24d0*/  LDS R76, [R12.X4] ;  /* 0x000000000c4c7984 */ /* 0x002e680000004800 */
[----:B-1----:R-:W1:Y:S02]  /*24e0*/  SHFL.BFLY PT, R77, R76, 0x4, 0x1f ;  /* 0x0c801f004c4d7f89 */ /* 0x002e6400000e0000 */
[----:B-1----:R-:W-:-:S05]  /*24f0*/  FMNMX R77, R76, R77, !PT ;  /* 0x0000004d4c4d7209 */ /* 0x002fca0007800000 */
[----:B------:R-:W1:Y:S02]  /*2500*/  SHFL.BFLY PT, R78, R77, 0x2, 0x1f ;  /* 0x0c401f004d4e7f89 */ /* 0x000e6400000e0000 */
[----:B-1----:R-:W-:-:S05]  /*2510*/  FMNMX R78, R77, R78, !PT ;  /* 0x0000004e4d4e7209 */ /* 0x002fca0007800000 */
[----:B------:R-:W1:Y:S02]  /*2520*/  SHFL.BFLY PT, R79, R78, 0x1, 0x1f ;  /* 0x0c201f004e4f7f89 */ /* 0x000e6400000e0000 */
[----:B-1----:R-:W-:-:S05]  /*2530*/  FMNMX R79, R78, R79, !PT ;  /* 0x0000004f4e4f7209 */ /* 0x002fca0007800000 */
[----:B------:R-:W-:Y:S04]  /*2540*/  @!P0 STS [R12.X4], R79 ;  /* 0x0000004f0c008388 */ /* 0x000fe80000004800 */
[----:B------:R-:W-:Y:S06]  /*2550*/  BAR.SYNC.DEFER_BLOCKING 0x0 ;  /* 0x0000000000007b1d */ /* 0x000fec0000010000 */
[----:B------:R-:W1:Y:S04]  /*2560*/  LDS R87, [R13.X8] ;  /* 0x000000000d577984 */ /* 0x000e680000008800 */
[----:B------:R-:W2:Y:S04]  /*2570*/  LDS R86, [R34] ;  /* 0x0000000022567984 */ /* 0x000ea80000000800 */
[----:B------:R-:W3:Y:S04]  /*2580*/  LDS R84, [R36] ;  /* 0x0000000024547984 */ /* 0x000ee80000000800 */
[----:B------:R-:W4:Y:S01]  /*2590*/  LDS R85, [R35] ;  /* 0x0000000023557984 */ /* 0x000f220000000800 */
[----:B-1----:R-:W-:-:S02]  /*25a0*/  FMNMX R87, R87, R182, !PT ;  /* 0x000000b657577209 */ /* 0x002fc40007800000 */
[----:B--2---:R-:W-:-:S03]  /*25b0*/  FMNMX R86, R86, R183, !PT ;  /* 0x000000b756567209 */ /* 0x004fc60007800000 */
[--C-:B------:R-:W-:Y:S02]  /*25c0*/  FADD R68, R68, -R87.reuse ;  /* 0x8000005744447221 */ /* 0x100fe40000000000 */
[----:B------:R-:W-:Y:S01]  /*25d0*/  FADD R69, R69, -R87 ;  /* 0x8000005745457221 */ /* 0x000fe20000000000 */
[----:B---3--:R-:W-:Y:S01]  /*25e0*/  FMNMX R84, R84, R181, !PT ;  /* 0x000000b554547209 */ /* 0x008fe20007800000 */
[--C-:B------:R-:W-:Y:S02]  /*25f0*/  FADD R59, R59, -R86.reuse ;  /* 0x800000563b3b7221 */ /* 0x100fe40000000000 */
[----:B------:R-:W-:Y:S01]  /*2600*/  FADD R70, R70, -R86 ;  /* 0x8000005646467221 */ /* 0x000fe20000000000 */
[----:B----4-:R-:W-:Y:S01]  /*2610*/  FMNMX R85, R85, R180, !PT ;  /* 0x000000b455557209 */ /* 0x010fe20007800000 */
[----:B------:R-:W-:Y:S02]  /*2620*/  FMUL R68, R68, 1.4426950216293334961 ;  /* 0x3fb8aa3b44447820 */ /* 0x000fe40000400000 */
[----:B------:R-:W-:-:S02]  /*2630*/  FMUL R69, R69, 1.4426950216293334961 ;  /* 0x3fb8aa3b45457820 */ /* 0x000fc40000400000 */
[----:B------:R-:W-:Y:S01]  /*2640*/  FADD R54, R54, -R87 ;  /* 0x8000005736367221 */ /* 0x000fe20000000000 */
[----:B------:R-:W-:Y:S01]  /*2650*/  MUFU.EX2 R96, R68 ;  /* 0x0000004400607308 */ /* 0x000fe20000000800 */
[----:B------:R-:W-:Y:S02]  /*2660*/  FMUL R59, R59, 1.4426950216293334961 ;  /* 0x3fb8aa3b3b3b7820 */ /* 0x000fe40000400000 */
[----:B------:R-:W-:Y:S02]  /*2670*/  FMUL R70, R70, 1.4426950216293334961 ;  /* 0x3fb8aa3b46467820 */ /* 0x000fe40000400000 */
[----:B------:R-:W-:Y:S02]  /*2680*/  FADD R55, R55, -R86 ;  /* 0x8000005637377221 */ /* 0x000fe40000000000 */
[----:B------:R-:W-:Y:S01]  /*2690*/  FMUL R54, R54, 1.4426950216293334961 ;  /* 0x3fb8aa3b36367820 */ /* 0x000fe20000400000 */
[----:B------:R-:W-:Y:S01]  /*26a0*/  MUFU.EX2 R95, R69 ;  /* 0x00000045005f7308 */ /* 0x000fe20000000800 */
[----:B------:R-:W-:-:S02]  /*26b0*/  FADD R57, R57, -R84 ;  /* 0x8000005439397221 */ /* 0x000fc40000000000 */
[----:B------:R-:W-:Y:S02]  /*26c0*/  FADD R71, R71, -R84 ;  /* 0x8000005447477221 */ /* 0x000fe40000000000 */
[----:B------:R-:W-:Y:S02]  /*26d0*/  FADD R74, R74, -R87 ;  /* 0x800000574a4a7221 */ /* 0x000fe40000000000 */
[----:B------:R-:W-:Y:S01]  /*26e0*/  FMUL R55, R55, 1.4426950216293334961 ;  /* 0x3fb8aa3b37377820 */ /* 0x000fe20000400000 */
[----:B------:R-:W-:Y:S01]  /*26f0*/  MUFU.EX2 R99, R59 ;  /* 0x0000003b00637308 */ /* 0x000fe20000000800 */
[----:B------:R-:W-:Y:S02]  /*2700*/  FADD R75, R75, -R86 ;  /* 0x800000564b4b7221 */ /* 0x000fe40000000000 */
[----:B------:R-:W-:Y:S02]  /*2710*/  FMUL R57, R57, 1.4426950216293334961 ;  /* 0x3fb8aa3b39397820 */ /* 0x000fe40000400000 */
[----:B------:R-:W-:-:S02]  /*2720*/  FMUL R71, R71, 1.4426950216293334961 ;  /* 0x3fb8aa3b47477820 */ /* 0x000fc40000400000 */
[----:B------:R-:W-:Y:S01]  /*2730*/  FMUL R74, R74, 1.4426950216293334961 ;  /* 0x3fb8aa3b4a4a7820 */ /* 0x000fe20000400000 */
[----:B------:R-:W1:Y:S01]  /*2740*/  MUFU.EX2 R94, R70 ;  /* 0x00000046005e7308 */ /* 0x000e620000000800 */
[----:B------:R-:W-:Y:S02]  /*2750*/  FMUL R75, R75, 1.4426950216293334961 ;  /* 0x3fb8aa3b4b4b7820 */ /* 0x000fe40000400000 */
[----:B------:R-:W-:Y:S02]  /*2760*/  FADD R53, R53, -R84 ;  /* 0x8000005435357221 */ /* 0x000fe40000000000 */
[--C-:B------:R-:W-:Y:S02]  /*2770*/  FADD R56, R56, -R85.reuse ;  /* 0x8000005538387221 */ /* 0x100fe40000000000 */
[----:B------:R-:W-:Y:S01]  /*2780*/  FMUL R53, R53, 1.4426950216293334961 ;  /* 0x3fb8aa3b35357820 */ /* 0x000fe20000400000 */
[----:B------:R1:W2:Y:S01]  /*2790*/  MUFU.EX2 R106, R54 ;  /* 0x00000036006a7308 */ /* 0x0002a20000000800 */
[----:B------:R-:W-:-:S02]  /*27a0*/  FADD R58, R58, -R85 ;  /* 0x800000553a3a7221 */ /* 0x000fc40000000000 */
[----:B------:R-:W-:Y:S02]  /*27b0*/  FMUL R56, R56, 1.4426950216293334961 ;  /* 0x3fb8aa3b38387820 */ /* 0x000fe40000400000 */
[----:B------:R-:W-:Y:S02]  /*27c0*/  FADD R52, R52, -R85 ;  /* 0x8000005534347221 */ /* 0x000fe40000000000 */
[----:B------:R-:W-:Y:S01]  /*27d0*/  FMUL R58, R58, 1.4426950216293334961 ;  /* 0x3fb8aa3b3a3a7820 */ /* 0x000fe20000400000 */
[----:B------:R3:W4:Y:S01]  /*27e0*/  MUFU.EX2 R103, R55 ;  /* 0x0000003700677308 */ /* 0x0007220000000800 */
[----:B-1----:R-:W-:Y:S02]  /*27f0*/  FADD R54, R99, R94 ;  /* 0x0000005e63367221 */ /* 0x002fe40000000000 */
[----:B------:R-:W-:Y:S02]  /*2800*/  FMUL R52, R52, 1.4426950216293334961 ;  /* 0x3fb8aa3b34347820 */ /* 0x000fe40000400000 */
[----:B------:R-:W-:-:S02]  /*2810*/  FADD R73, R73, -R84 ;  /* 0x8000005449497221 */ /* 0x000fc40000000000 */
[----:B------:R-:W-:Y:S01]  /*2820*/  FADD R72, R72, -R85 ;  /* 0x8000005548487221 */ /* 0x000fe20000000000 */
[----:B------:R-:W-:Y:S01]  /*2830*/  MUFU.EX2 R235, R57 ;  /* 0x0000003900eb7308 */ /* 0x000fe20000000800 */
[----:B---3--:R-:W-:Y:S02]  /*2840*/  FADD R55, R96, R95 ;  /* 0x0000005f60377221 */ /* 0x008fe40000000000 */
[----:B------:R-:W-:-:S05]  /*2850*/  FMUL R72, R72, 1.4426950216293334961 ;  /* 0x3fb8aa3b48487820 */ /* 0x000fca0000400000 */
[----:B------:R-:W-:Y:S08]  /*2860*/  MUFU.EX2 R80, R71 ;  /* 0x0000004700507308 */ /* 0x000ff00000000800 */
[----:B------:R-:W1:Y:S08]  /*2870*/  MUFU.EX2 R93, R74 ;  /* 0x0000004a005d7308 */ /* 0x000e700000000800 */
[----:B------:R-:W3:Y:S08]  /*2880*/  MUFU.EX2 R92, R75 ;  /* 0x0000004b005c7308 */ /* 0x000ef00000000800 */
[----:B------:R-:W5:Y:S08]  /*2890*/  MUFU.EX2 R239, R53 ;  /* 0x0000003500ef7308 */ /* 0x000f700000000800 */
[----:B------:R2:W-:Y:S08]  /*28a0*/  MUFU.EX2 R101, R56 ;  /* 0x0000003800657308 */ /* 0x0005f00000000800 */
[----:B------:R0:W5:Y:S01]  /*28b0*/  MUFU.EX2 R82, R58 ;  /* 0x0000003a00527308 */ /* 0x0001620000000800 */
[----:B--2---:R-:W-:-:S02]  /*28c0*/  FADD R56, R106, R55 ;  /* 0x000000376a387221 */ /* 0x004fc40000000000 */
[----:B----4-:R-:W-:Y:S02]  /*28d0*/  FADD R55, R103, R54 ;  /* 0x0000003667377221 */ /* 0x010fe40000000000 */
[----:B-1----:R-:W-:Y:S02]  /*28e0*/  FADD R56, R93, R56 ;  /* 0x000000385d387221 */ /* 0x002fe40000000000 */
[----:B---3--:R-:W-:Y:S01]  /*28f0*/  FADD R55, R92, R55 ;  /* 0x000000375c377221 */ /* 0x008fe20000000000 */
[----:B------:R1:W2:Y:S01]  /*2900*/  MUFU.EX2 R237, R52 ;  /* 0x0000003400ed7308 */ /* 0x0002a20000000800 */
[----:B0-----:R-:W-:Y:S01]  /*2910*/  FADD R58, R235, R80 ;  /* 0x00000050eb3a7221 */ /* 0x001fe20000000000 */
[----:B------:R-:W0:Y:S03]  /*2920*/  SHFL.BFLY PT, R59, R56, 0x2, 0x1f ;  /* 0x0c401f00383b7f89 */ /* 0x000e2600000e0000 */
[----:B-----5:R-:W-:-:S02]  /*2930*/  FADD R57, R239, R58 ;  /* 0x0000003aef397221 */ /* 0x020fc40000000000 */
[----:B------:R-:W3:Y:S01]  /*2940*/  SHFL.BFLY PT, R58, R55, 0x2, 0x1f ;  /* 0x0c401f00373a7f89 */ /* 0x000ee200000e0000 */
[----:B------:R-:W4:Y:S01]  /*2950*/  MUFU.EX2 R78, R72 ;  /* 0x00000048004e7308 */ /* 0x000f220000000800 */
[----:B-1----:R-:W-:Y:S02]  /*2960*/  FMUL R52, R73, 1.4426950216293334961 ;  /* 0x3fb8aa3b49347820 */ /* 0x002fe40000400000 */
[----:B------:R-:W-:-:S05]  /*2970*/  FADD R54, R101, R82 ;  /* 0x0000005265367221 */ /* 0x000fca0000000000 */
[----:B------:R-:W1:Y:S01]  /*2980*/  MUFU.EX2 R52, R52 ;  /* 0x0000003400347308 */ /* 0x000e620000000800 */
[----:B--2---:R-:W-:-:S04]  /*2990*/  FADD R53, R237, R54 ;  /* 0x00000036ed357221 */ /* 0x004fc80000000000 */
[----:B----4-:R-:W-:Y:S02]  /*29a0*/  FADD R54, R78, R53 ;  /* 0x000000354e367221 */ /* 0x010fe40000000000 */
[----:B------:R-:W-:Y:S02]  /*29b0*/  FADD R53, -R87, R182 ;  /* 0x000000b657357221 */ /* 0x000fe40000000100 */
[----:B0-----:R-:W-:Y:S01]  /*29c0*/  FADD R59, R56, R59 ;  /* 0x0000003b383b7221 */ /* 0x001fe20000000000 */
[----:B------:R-:W0:Y:S01]  /*29d0*/  SHFL.BFLY PT, R69, R54, 0x2, 0x1f ;  /* 0x0c401f0036457f89 */ /* 0x000e2200000e0000 */
[----:B------:R-:W-:Y:S02]  /*29e0*/  FMUL R89, R53, 1.4426950216293334961 ;  /* 0x3fb8aa3b35597820 */ /* 0x000fe40000400000 */
[----:B-1----:R-:W-:Y:S01]  /*29f0*/  FADD R57, R52, R57 ;  /* 0x0000003934397221 */ /* 0x002fe20000000000 */
[----:B------:R-:W1:Y:S01]  /*2a00*/  SHFL.BFLY PT, R56, R59, 0x1, 0x1f ;  /* 0x0c201f003b387f89 */ /* 0x000e6200000e0000 */
[----:B------:R-:W-:-:S02]  /*2a10*/  FADD R53, -R86, R183 ;  /* 0x000000b756357221 */ /* 0x000fc40000000100 */
[----:B---3--:R-:W-:Y:S01]  /*2a20*/  FADD R58, R55, R58 ;  /* 0x0000003a373a7221 */ /* 0x008fe20000000000 */
[----:B------:R-:W2:Y:S01]  /*2a30*/  SHFL.BFLY PT, R68, R57, 0x2, 0x1f ;  /* 0x0c401f0039447f89 */ /* 0x000ea200000e0000 */
[----:B------:R-:W-:Y:S01]  /*2a40*/  FMUL R88, R53, 1.4426950216293334961 ;  /* 0x3fb8aa3b35587820 */ /* 0x000fe20000400000 */
[----:B------:R-:W3:Y:S01]  /*2a50*/  MUFU.EX2 R89, R89 ;  /* 0x0000005900597308 */ /* 0x000ee20000000800 */
[----:B------:R-:W-:Y:S01]  /*2a60*/  FADD R53, -R85, R180 ;  /* 0x000000b455357221 */ /* 0x000fe20000000100 */
[----:B------:R-:W4:Y:S03]  /*2a70*/  SHFL.BFLY PT, R55, R58, 0x1, 0x1f ;  /* 0x0c201f003a377f89 */ /* 0x000f2600000e0000 */
[----:B------:R-:W-:Y:S02]  /*2a80*/  FMUL R90, R53, 1.4426950216293334961 ;  /* 0x3fb8aa3b355a7820 */ /* 0x000fe40000400000 */
[----:B------:R-:W-:Y:S01]  /*2a90*/  FADD R53, -R84, R181 ;  /* 0x000000b554357221 */ /* 0x000fe20000000100 */
[----:B------:R-:W3:Y:S03]  /*2aa0*/  MUFU.EX2 R88, R88 ;  /* 0x0000005800587308 */ /* 0x000ee60000000800 */
[----:B------:R-:W-:-:S02]  /*2ab0*/  FMUL R53, R53, 1.4426950216293334961 ;  /* 0x3fb8aa3b35357820 */ /* 0x000fc40000400000 */
[----:B0-----:R-:W-:-:S03]  /*2ac0*/  FADD R69, R54, R69 ;  /* 0x0000004536457221 */ /* 0x001fc60000000000 */
[----:B------:R-:W0:Y:S01]  /*2ad0*/  MUFU.EX2 R90, R90 ;  /* 0x0000005a005a7308 */ /* 0x000e220000000800 */
[----:B-1----:R-:W-:Y:S01]  /*2ae0*/  FADD R59, R59, R56 ;  /* 0x000000383b3b7221 */ /* 0x002fe20000000000 */
[----:B------:R1:W0:Y:S01]  /*2af0*/  SHFL.BFLY PT, R54, R69, 0x1, 0x1f ;  /* 0x0c201f0045367f89 */ /* 0x00022200000e0000 */
[----:B--2---:R-:W-:-:S05]  /*2b00*/  FADD R68, R57, R68 ;  /* 0x0000004439447221 */ /* 0x004fca0000000000 */
[----:B------:R1:W2:Y:S01]  /*2b10*/  MUFU.EX2 R91, R53 ;  /* 0x00000035005b7308 */ /* 0x0002a20000000800 */
[----:B----4-:R-:W-:Y:S01]  /*2b20*/  FADD R55, R58, R55 ;  /* 0x000000373a377221 */ /* 0x010fe20000000000 */
[----:B------:R1:W4:Y:S04]  /*2b30*/  SHFL.BFLY PT, R57, R68, 0x1, 0x1f ;  /* 0x0c201f0044397f89 */ /* 0x00032800000e0000 */
[----:B------:R-:W-:Y:S06]  /*2b40*/  BAR.SYNC.DEFER_BLOCKING 0x0 ;  /* 0x0000000000007b1d */ /* 0x000fec0000010000 */
[----:B------:R-:W-:Y:S05]  /*2b50*/  @P1 BRA `(.L_x_6) ;  /* 0x0000002000001947 */ /* 0x000fea0003800000 */
[----:B-1-3--:R1:W-:Y:S04]  /*2b60*/  STS [R32], R59 ;  /* 0x0000003b20007388 */ /* 0x00a3e80000000800 */
[----:B------:R1:W-:Y:S02]  /*2b70*/  STS [R40], R55 ;  /* 0x0000003728007388 */ /* 0x0003e40000000800 */
.L_x_6:
[----:B-1-3--:R-:W-:Y:S05]  /*2b80*/  BSYNC B0 ;  /* 0x0000000000007941 */ /* 0x00afea0003800000 */
.L_x_5:
[----:B------:R-:W-:Y:S01]  /*2b90*/  BSSY B0, `(.L_x_7) ;  /* 0x0000006000007945 */ /* 0x000fe20003800000 */
[----:B0-----:R-:W-:-:S02]  /*2ba0*/  FADD R54, R69, R54 ;  /* 0x0000003645367221 */ /* 0x001fc40000000000 */
[----:B----4-:R-:W-:Y:S01]  /*2bb0*/  FADD R57, R68, R57 ;  /* 0x0000003944397221 */ /* 0x010fe20000000000 */
[----:B------:R-:W-:Y:S05]  /*2bc0*/  @P1 BRA `(.L_x_8) ;  /* 0x0000002000001947 */ /* 0x000fea0003800000 */
[----:B------:R0:W-:Y:S04]  /*2bd0*/  STS [R41], R54 ;  /* 0x0000003629007388 */ /* 0x0001e80000000800 */
[----:B------:R0:W-:Y:S02]  /*2be0*/  @!P1 STS [R42], R57 ;  /* 0x000000392a009388 */ /* 0x0001e40000000800 */
.L_x_8:
[----:B------:R-:W-:Y:S05]  /*2bf0*/  BSYNC B0 ;  /* 0x0000000000007941 */ /* 0x000fea0003800000 */
.L_x_7:
[----:B------:R-:W-:Y:S01]  /*2c00*/  BAR.SYNC.DEFER_BLOCKING 0x0 ;  /* 0x0000000000007b1d */ /* 0x000fe20000010000 */
[----:B------:R-:W-:-:S04]  /*2c10*/  IMAD.WIDE R72, R24, 0x2, R164 ;  /* 0x0000000218487825 */ /* 0x000fc800078e02a4 */
[----:B------:R-:W-:-:S04]  /*2c20*/  IMAD.WIDE R70, R24, 0x2, R162 ;  /* 0x0000000218467825 */ /* 0x000fc800078e02a2 */
[----:B------:R-:W-:Y:S01]  /*2c30*/  IMAD.WIDE R68, R24, 0x2, R160 ;  /* 0x0000000218447825 */ /* 0x000fe200078e02a0 */
[----:B------:R-:W1:Y:S04]  /*2c40*/  LDS R53, [R12.X4] ;  /* 0x000000000c357984 */ /* 0x000e680000004800 */
[----:B01----:R-:W0:Y:S02]  /*2c50*/  SHFL.BFLY PT, R54, R53, 0x4, 0x1f ;  /* 0x0c801f0035367f89 */ /* 0x003e2400000e0000 */
[----:B0-----:R-:W-:-:S05]  /*2c60*/  FADD R54, R53, R54 ;  /* 0x0000003635367221 */ /* 0x001fca0000000000 */
[----:B------:R-:W0:Y:S02]  /*2c70*/  SHFL.BFLY PT, R55, R54, 0x2, 0x1f ;  /* 0x0c401f0036377f89 */ /* 0x000e2400000e0000 */
[----:B0-----:R-:W-:-:S05]  /*2c80*/  FADD R55, R54, R55 ;  /* 0x0000003736377221 */ /* 0x001fca0000000000 */
[----:B------:R-:W0:Y:S02]  /*2c90*/  SHFL.BFLY PT, R56, R55, 0x1, 0x1f ;  /* 0x0c201f0037387f89 */ /* 0x000e2400000e0000 */
[----:B0-----:R-:W-:-:S05]  /*2ca0*/  FADD R75, R55, R56 ;  /* 0x00000038374b7221 */ /* 0x001fca0000000000 */
[----:B------:R0:W-:Y:S04]  /*2cb0*/  @!P0 STS [R12.X4], R75 ;  /* 0x0000004b0c008388 */ /* 0x0001e80000004800 */
[----:B------:R-:W-:Y:S01]  /*2cc0*/  BAR.SYNC.DEFER_BLOCKING 0x0 ;  /* 0x0000000000007b1d */ /* 0x000fe20000010000 */
[----:B------:R-:W-:-:S04]  /*2cd0*/  IMAD.WIDE R56, R24, 0x2, R152 ;  /* 0x0000000218387825 */ /* 0x000fc800078e0298 */
[----:B------:R-:W-:-:S04]  /*2ce0*/  IMAD.WIDE R58, R24, 0x2, R154 ;  /* 0x00000002183a7825 */ /* 0x000fc800078e029a */
[----:B------:R-:W-:-:S04]  /*2cf0*/  IMAD.WIDE R54, R24, 0x2, R150 ;  /* 0x0000000218367825 */ /* 0x000fc800078e0296 */
[----:B------:R-:W-:-:S04]  /*2d00*/  IMAD.WIDE R76, R24, 0x2, R148 ;  /* 0x00000002184c7825 */ /* 0x000fc800078e0294 */
[C---:B0-----:R-:W-:Y:S01]  /*2d10*/  IMAD.WIDE R74, R24.reuse, 0x2, R146 ;  /* 0x00000002184a7825 */ /* 0x041fe200078e0292 */
[----:B------:R0:W3:Y:S04]  /*2d20*/  LDG.E.U16 R81, [R72.64] ;  /* 0x0000000648517981 */ /* 0x0000e8000c1e1500 */
[----:B------:R1:W4:Y:S04]  /*2d30*/  LDG.E.U16 R238, [R70.64] ;  /* 0x0000000646ee7981 */ /* 0x000328000c1e1500 */
[----:B--2---:R5:W2:Y:S01]  /*2d40*/  LDG.E.U16 R183, [R68.64] ;  /* 0x0000000644b77981 */ /* 0x004aa2000c1e1500 */
[----:B------:R-:W-:-:S03]  /*2d50*/  IMAD.WIDE R104, R24, 0x2, R158 ;  /* 0x0000000218687825 */ /* 0x000fc600078e029e */
[----:B------:R5:W2:Y:S01]  /*2d60*/  LDG.E.U16 R181, [R56.64] ;  /* 0x0000000638b57981 */ /* 0x000aa2000c1e1500 */
[----:B0-----:R-:W-:-:S03]  /*2d70*/  IMAD.WIDE R72, R24, 0x2, R144 ;  /* 0x0000000218487825 */ /* 0x001fc600078e0290 */
[----:B------:R0:W2:Y:S01]  /*2d80*/  LDG.E.U16 R236, [R58.64] ;  /* 0x000000063aec7981 */ /* 0x0000a2000c1e1500 */
[----:B-1----:R-:W-:-:S03]  /*2d90*/  IMAD.WIDE R70, R24, 0x2, R142 ;  /* 0x0000000218467825 */ /* 0x002fc600078e028e */
[----:B------:R1:W2:Y:S01]  /*2da0*/  LDG.E.U16 R102, [R54.64] ;  /* 0x0000000636667981 */ /* 0x0002a2000c1e1500 */
[----:B-----5:R-:W-:-:S03]  /*2db0*/  IMAD.WIDE R68, R24, 0x2, R140 ;  /* 0x0000000218447825 */ /* 0x020fc600078e028c */
[----:B------:R5:W2:Y:S01]  /*2dc0*/  LDG.E.U16 R107, [R72.64] ;  /* 0x00000006486b7981 */ /* 0x000aa2000c1e1500 */
[----:B------:R-:W-:-:S03]  /*2dd0*/  IMAD.WIDE R56, R24, 0x2, R132 ;  /* 0x0000000218387825 */ /* 0x000fc600078e0284 */
[----:B------:R1:W2:Y:S01]  /*2de0*/  LDG.E.U16 R100, [R70.64] ;  /* 0x0000000646647981 */ /* 0x0002a2000c1e1500 */
[----:B------:R-:W-:-:S03]  /*2df0*/  IMAD.WIDE R240, R24, 0x2, R156 ;  /* 0x0000000218f07825 */ /* 0x000fc600078e029c */
[----:B------:R5:W2:Y:S01]  /*2e00*/  LDG.E.U16 R83, [R68.64] ;  /* 0x0000000644537981 */ /* 0x000aa2000c1e1500 */
[----:B------:R-:W-:-:S03]  /*2e10*/  IMAD.WIDE R242, R24, 0x2, R136 ;  /* 0x0000000218f27825 */ /* 0x000fc600078e0288 */
[----:B------:R5:W4:Y:S01]  /*2e20*/  LDG.E.U16 R53, [R76.64] ;  /* 0x000000064c357981 */ /* 0x000b22000c1e1500 */
[----:B0-----:R-:W-:-:S03]  /*2e30*/  IMAD.WIDE R58, R24, 0x2, R134 ;  /* 0x00000002183a7825 */ /* 0x001fc600078e0286 */
[----:B------:R0:W4:Y:S01]  /*2e40*/  LDG.E.U16 R234, [R74.64] ;  /* 0x000000064aea7981 */ /* 0x000122000c1e1500 */
[----:B-1----:R-:W-:-:S03]  /*2e50*/  IMAD.WIDE R54, R24, 0x2, R130 ;  /* 0x0000000218367825 */ /* 0x002fc600078e0282 */
[----:B------:R1:W4:Y:S01]  /*2e60*/  LDG.E.U16 R97, [R56.64] ;  /* 0x0000000638617981 */ /* 0x000322000c1e1500 */
[----:B------:R-:W-:-:S03]  /*2e70*/  IMAD.WIDE R244, R24, 0x2, R138 ;  /* 0x0000000218f47825 */ /* 0x000fc600078e028a */
[----:B------:R0:W4:Y:S01]  /*2e80*/  LDG.E.U16 R104, [R104.64] ;  /* 0x0000000668687981 */ /* 0x000122000c1e1500 */
[----:B-----5:R-:W-:-:S03]  /*2e90*/  IMAD.WIDE R68, R24, 0x2, R128 ;  /* 0x0000000218447825 */ /* 0x020fc600078e0280 */
[----:B------:R5:W4:Y:S01]  /*2ea0*/  LDG.E.U16 R79, [R240.64] ;  /* 0x00000006f04f7981 */ /* 0x000b22000c1e1500 */
[----:B------:R-:W-:-:S03]  /*2eb0*/  IMAD.WIDE R70, R24, 0x2, R126 ;  /* 0x0000000218467825 */ /* 0x000fc600078e027e */
[----:B------:R1:W4:Y:S01]  /*2ec0*/  LDG.E.U16 R98, [R58.64] ;  /* 0x000000063a627981 */ /* 0x000322000c1e1500 */
[----:B------:R-:W-:-:S03]  /*2ed0*/  IMAD.WIDE R72, R24, 0x2, R124 ;  /* 0x0000000218487825 */ /* 0x000fc600078e027c */
[----:B0-----:R0:W4:Y:S01]  /*2ee0*/  LDG.E.U16 R105, [R242.64] ;  /* 0x00000006f2697981 */ /* 0x001122000c1e1500 */
[----:B------:R-:W-:-:S03]  /*2ef0*/  IMAD.WIDE R74, R24, 0x2, R122 ;  /* 0x00000002184a7825 */ /* 0x000fc600078e027a */
[----:B------:R0:W4:Y:S01]  /*2f00*/  LDG.E.U16 R180, [R54.64] ;  /* 0x0000000636b47981 */ /* 0x000122000c1e1500 */
[----:B------:R-:W-:-:S03]  /*2f10*/  IMAD.WIDE R76, R24, 0x2, R48 ;  /* 0x00000002184c7825 */ /* 0x000fc600078e0230 */
[----:B------:R0:W4:Y:S01]  /*2f20*/  LDG.E.U16 R182, [R244.64] ;  /* 0x00000006f4b67981 */ /* 0x000122000c1e1500 */
[----:B-1----:R-:W-:-:S03]  /*2f30*/  IMAD.WIDE R56, R24, 0x2, R112 ;  /* 0x0000000218387825 */ /* 0x002fc600078e0270 */
[----:B-----5:R1:W5:Y:S01]  /*2f40*/  LDG.E.U16 R241, [R68.64] ;  /* 0x0000000644f17981 */ /* 0x020362000c1e1500 */
[----:B------:R-:W-:-:S03]  /*2f50*/  IMAD.WIDE R58, R24, 0x2, R114 ;  /* 0x00000002183a7825 */ /* 0x000fc600078e0272 */
[----:B------:R1:W5:Y:S01]  /*2f60*/  LDG.E.U16 R240, [R70.64] ;  /* 0x0000000646f07981 */ /* 0x000362000c1e1500 */
[----:B0-----:R-:W-:-:S03]  /*2f70*/  IMAD.WIDE R54, R24, 0x2, R50 ;  /* 0x0000000218367825 */ /* 0x001fc600078e0232 */
[----:B------:R0:W5:Y:S01]  /*2f80*/  LDG.E.U16 R243, [R72.64] ;  /* 0x0000000648f37981 */ /* 0x000162000c1e1500 */
[----:B-1----:R-:W-:-:S03]  /*2f90*/  IMAD.WIDE R68, R24, 0x2, R120 ;  /* 0x0000000218447825 */ /* 0x002fc600078e0278 */
[----:B------:R1:W5:Y:S01]  /*2fa0*/  LDG.E.U16 R242, [R74.64] ;  /* 0x000000064af27981 */ /* 0x000362000c1e1500 */
[----:B------:R-:W-:-:S03]  /*2fb0*/  IMAD.WIDE R70, R24, 0x2, R108 ;  /* 0x0000000218467825 */ /* 0x000fc600078e026c */
[----:B------:R1:W5:Y:S01]  /*2fc0*/  LDG.E.U16 R245, [R76.64] ;  /* 0x000000064cf57981 */ /* 0x000362000c1e1500 */
[----:B0-----:R-:W-:-:S03]  /*2fd0*/  IMAD.WIDE R72, R24, 0x2, R116 ;  /* 0x0000000218487825 */ /* 0x001fc600078e0274 */
[----:B------:R0:W5:Y:S01]  /*2fe0*/  LDG.E.U16 R247, [R56.64] ;  /* 0x0000000638f77981 */ /* 0x000162000c1e1500 */
[----:B-1----:R-:W-:-:S03]  /*2ff0*/  IMAD.WIDE R74, R24, 0x2, R46 ;  /* 0x00000002184a7825 */ /* 0x002fc600078e022e */
[----:B------:R-:W5:Y:S01]  /*3000*/  LDG.E.U16 R54, [R54.64] ;  /* 0x0000000636367981 */ /* 0x000f62000c1e1500 */
[----:B------:R-:W-:-:S03]  /*3010*/  IMAD.WIDE R76, R24, 0x2, R110 ;  /* 0x00000002184c7825 */ /* 0x000fc600078e026e */
[----:B------:R-:W5:Y:S01]  /*3020*/  LDG.E.U16 R58, [R58.64] ;  /* 0x000000063a3a7981 */ /* 0x000f62000c1e1500 */
[----:B0-----:R-:W-:-:S03]  /*3030*/  IMAD.WIDE R56, R24, 0x2, R118 ;  /* 0x0000000218387825 */ /* 0x001fc600078e0276 */
[----:B------:R0:W5:Y:S04]  /*3040*/  LDG.E.U16 R69, [R68.64] ;  /* 0x0000000644457981 */ /* 0x000168000c1e1500 */
[----:B------:R1:W5:Y:S04]  /*3050*/  LDG.E.U16 R71, [R70.64] ;  /* 0x0000000646477981 */ /* 0x000368000c1e1500 */
[----:B------:R0:W5:Y:S04]  /*3060*/  LDG.E.U16 R73, [R72.64] ;  /* 0x0000000648497981 */ /* 0x000168000c1e1500 */
[----:B------:R0:W5:Y:S04]  /*3070*/  LDG.E.U16 R74, [R74.64] ;  /* 0x000000064a4a7981 */ /* 0x000168000c1e1500 */
[----:B------:R-:W5:Y:S04]  /*3080*/  LDG.E.U16 R76, [R76.64] ;  /* 0x000000064c4c7981 */ /* 0x000f68000c1e1500 */
[----:B------:R-:W5:Y:S01]  /*3090*/  LDG.E.U16 R244, [R56.64] ;  /* 0x0000000638f47981 */ /* 0x000f62000c1e1500 */
[----:B------:R-:W-:-:S02]  /*30a0*/  F2FP.BF16.PACK_AB R96, R95, R96 ;  /* 0x000000605f60723e */ /* 0x000fc400000010ff */
[----:B------:R-:W-:Y:S01]  /*30b0*/  F2FP.BF16.PACK_AB R246, R94, R99 ;  /* 0x000000635ef6723e */ /* 0x000fe200000010ff */
[----:B------:R-:W-:Y:S01]  /*30c0*/  LDS R95, [R36] ;  /* 0x00000000245f7984 */ /* 0x000fe20000000800 */
[----:B------:R-:W-:Y:S02]  /*30d0*/  F2FP.BF16.PACK_AB R106, R93, R106 ;  /* 0x0000006a5d6a723e */ /* 0x000fe400000010ff */
[----:B0-----:R-:W-:Y:S01]  /*30e0*/  F2FP.BF16.PACK_AB R68, R92, R103 ;  /* 0x000000675c44723e */ /* 0x001fe200000010ff */
[----:B------:R-:W-:Y:S04]  /*30f0*/  LDS R93, [R34] ;  /* 0x00000000225d7984 */ /* 0x000fe80000000800 */
[----:B------:R-:W-:Y:S04]  /*3100*/  LDS R92, [R13.X8] ;  /* 0x000000000d5c7984 */ /* 0x000fe80000008800 */
[----:B------:R-:W-:Y:S04]  /*3110*/  LDS R94, [R35] ;  /* 0x00000000235e7984 */ /* 0x000fe80000000800 */
[----:B------:R-:W-:Y:S01]  /*3120*/  BAR.SYNC.DEFER_BLOCKING 0x0 ;  /* 0x0000000000007b1d */ /* 0x000fe20000010000 */
[----:B-1----:R-:W-:-:S02]  /*3130*/  F2FP.BF16.PACK_AB R70, R82, R101 ;  /* 0x000000655246723e */ /* 0x002fc400000010ff */
[----:B------:R-:W-:Y:S02]  /*3140*/  F2FP.BF16.PACK_AB R248, R80, R235 ;  /* 0x000000eb50f8723e */ /* 0x000fe400000010ff */
[----:B------:R-:W-:Y:S02]  /*3150*/  F2FP.BF16.PACK_AB R78, R78, R237 ;  /* 0x000000ed4e4e723e */ /* 0x000fe400000010ff */
[----:B------:R-:W-:Y:S01]  /*3160*/  F2FP.BF16.PACK_AB R250, R52, R239 ;  /* 0x000000ef34fa723e */ /* 0x000fe200000010ff */
[----:B------:R-:W-:Y:S02]  /*3170*/  FMUL R72, R89, R60 ;  /* 0x0000003c59487220 */ /* 0x000fe40000400000 */
[----:B------:R-:W-:Y:S02]  /*3180*/  FMUL R75, R88, R63 ;  /* 0x0000003f584b7220 */ /* 0x000fe40000400000 */
[C---:B------:R-:W-:Y:S02]  /*3190*/  FMUL R64, R90.reuse, R64 ;  /* 0x000000405a407220 */ /* 0x040fe40000400000 */
[----:B------:R-:W-:-:S02]  /*31a0*/  FMUL R65, R90, R65 ;  /* 0x000000415a417220 */ /* 0x000fc40000400000 */
[C---:B------:R-:W-:Y:S02]  /*31b0*/  FMUL R66, R91.reuse, R66 ;  /* 0x000000425b427220 */ /* 0x040fe40000400000 */
[----:B------:R-:W-:Y:S01]  /*31c0*/  FMUL R67, R91, R67 ;  /* 0x000000435b437220 */ /* 0x000fe20000400000 */
[----:B---3--:R-:W-:Y:S04]  /*31d0*/  STS.U16 [R16], R81 ;  /* 0x0000005110007388 */ /* 0x008fe80000000400 */
[----:B--2---:R-:W-:Y:S04]  /*31e0*/  STS.U16 [R16+0x1800], R83 ;  /* 0x0018005310007388 */ /* 0x004fe80000000400 */
[----:B----4-:R-:W-:Y:S04]  /*31f0*/  STS.U16 [R16+0x1000], R53 ;  /* 0x0010003510007388 */ /* 0x010fe80000000400 */
[----:B------:R-:W-:Y:S04]  /*3200*/  STS.U16 [R16+0x2000], R97 ;  /* 0x0020006110007388 */ /* 0x000fe80000000400 */
[----:B------:R-:W-:Y:S04]  /*3210*/  STS.U16 [R16+0x800], R79 ;  /* 0x0008004f10007388 */ /* 0x000fe80000000400 */
[----:B-----5:R-:W-:Y:S04]  /*3220*/  STS.U16 [R16+0x2800], R243 ;  /* 0x002800f310007388 */ /* 0x020fe80000000400 */
        /* <DEDUP_REMOVED lines=17> */
[----:B------:R0:W-:Y:S04]  /*3340*/  STS.U16 [R38+0x3c00], R73 ;  /* 0x003c004926007388 */ /* 0x0001e80000000400 */
        /* <DEDUP_REMOVED lines=8> */
[----:B------:R-:W-:Y:S04]  /*33d0*/  STS [R19+0x4000], R96 ;  /* 0x0040006013007388 */ /* 0x000fe80000000800 */
[----:B------:R-:W-:Y:S04]  /*33e0*/  STS [R19+0x4800], R246 ;  /* 0x004800f613007388 */ /* 0x000fe80000000800 */
[----:B------:R-:W-:Y:S04]  /*33f0*/  STS [R19+0x4080], R106 ;  /* 0x0040806a13007388 */ /* 0x000fe80000000800 */
[----:B------:R-:W-:Y:S04]  /*3400*/  STS [R19+0x4880], R68 ;  /* 0x0048804413007388 */ /* 0x000fe80000000800 */
[----:B------:R-:W-:Y:S04]  /*3410*/  STS [R19+0x5000], R70 ;  /* 0x0050004613007388 */ /* 0x000fe80000000800 */
[----:B------:R-:W-:Y:S04]  /*3420*/  STS [R19+0x5800], R248 ;  /* 0x005800f813007388 */ /* 0x000fe80000000800 */
[----:B------:R-:W-:Y:S04]  /*3430*/  STS [R19+0x5080], R78 ;  /* 0x0050804e13007388 */ /* 0x000fe80000000800 */
[----:B------:R-:W-:Y:S04]  /*3440*/  STS [R19+0x5880], R250 ;  /* 0x005880fa13007388 */ /* 0x000fe80000000800 */
[----:B------:R-:W-:Y:S01]  /*3450*/  BAR.SYNC.DEFER_BLOCKING 0x0 ;  /* 0x0000000000007b1d */ /* 0x000fe20000010000 */
[----:B0-----:R-:W-:-:S05]  /*3460*/  FMUL R73, R89, R61 ;  /* 0x0000003d59497220 */ /* 0x001fca0000400000 */
[----:B------:R-:W-:Y:S04]  /*3470*/  LDSM.16.M88.4 R56, [R33+0x4000] ;  /* 0x004000002138783b */ /* 0x000fe80000000200 */
[----:B------:R-:W0:Y:S04]  /*3480*/  LDSM.16.M88.4 R52, [R20] ;  /* 0x000000001434783b */ /* 0x000e280000000200 */
[----:B------:R-:W2:Y:S01]  /*3490*/  LDSM.16.M88.4 R80, [R33+0x5000] ;  /* 0x005000002150783b */ /* 0x000ea20000000200 */
[----:B-1----:R-:W-:-:S03]  /*34a0*/  FMUL R74, R88, R62 ;  /* 0x0000003e584a7220 */ /* 0x002fc60000400000 */
[----:B------:R-:W1:Y:S04]  /*34b0*/  LDSM.16.M88.4 R60, [R7+0x4000] ;  /* 0x00400000073c783b */ /* 0x000e680000000200 */
[----:B------:R-:W3:Y:S04]  /*34c0*/  LDSM.16.M88.4 R68, [R7+0x5000] ;  /* 0x005000000744783b */ /* 0x000ee80000000200 */
[----:B------:R-:W-:Y:S01]  /*34d0*/  LDSM.16.M88.4 R76, [R23+0x5000] ;  /* 0x00500000174c783b */ /* 0x000fe20000000200 */
[-C--:B0-----:R-:W-:Y:S03]  /*34e0*/  HMMA.16816.F32.BF16 R56, R56, R52.reuse, R72 ;  /* 0x000000343838723c */ /* 0x081fe60000041848 */
[----:B------:R-:W-:Y:S05]  /*34f0*/  LDSM.16.M88.4 R72, [R27] ;  /* 0x000000001b48783b */ /* 0x000fea0000000200 */
[----:B--2---:R-:W-:Y:S01]  /*3500*/  HMMA.16816.F32.BF16 R80, R80, R52, R64 ;  /* 0x000000345050723c */ /* 0x004fe20000041840 */
[----:B------:R-:W0:-:S15]  /*3510*/  LDSM.16.M88.4 R64, [R23+0x4000] ;  /* 0x004000001740783b */ /* 0x000e1e0000000200 */
[-C--:B-1----:R-:W-:Y:S01]  /*3520*/  HMMA.16816.F32.BF16 R56, R60, R54.reuse, R56 ;  /* 0x000000363c38723c */ /* 0x082fe20000041838 */
[----:B------:R-:W1:Y:S07]  /*3530*/  LDSM.16.M88.4 R60, [R25+0x4000] ;  /* 0x00400000193c783b */ /* 0x000e6e0000000200 */
[----:B---3--:R-:W-:Y:S01]  /*3540*/  HMMA.16816.F32.BF16 R80, R68, R54, R80 ;  /* 0x000000364450723c */ /* 0x008fe20000041850 */
[----:B------:R-:W2:Y:S04]  /*3550*/  LDSM.16.M88.4 R52, [R25+0x5000] ;  /* 0x005000001934783b */ /* 0x000ea80000000200 */
[----:B------:R-:W-:Y:S11]  /*3560*/  LDSM.16.M88.4 R68, [R20+0x80] ;  /* 0x000080001444783b */ /* 0x000ff60000000200 */
[-C--:B0-----:R-:W-:Y:S01]  /*3570*/  HMMA.16816.F32.BF16 R56, R64, R72.reuse, R56 ;  /* 0x000000484038723c */ /* 0x081fe20000041838 */
[----:B------:R-:W0:Y:S07]  /*3580*/  LDSM.16.M88.4 R64, [R33+0x4080] ;  /* 0x004080002140783b */ /* 0x000e2e0000000200 */
[----:B------:R-:W-:Y:S01]  /*3590*/  HMMA.16816.F32.BF16 R80, R76, R72, R80 ;  /* 0x000000484c50723c */ /* 0x000fe20000041850 */
[----:B------:R-:W3:-:S15]  /*35a0*/  LDSM.16.M88.4 R76, [R33+0x5080] ;  /* 0x00508000214c783b */ /* 0x000ede0000000200 */
[-C--:B-1----:R-:W-:Y:S01]  /*35b0*/  HMMA.16816.F32.BF16 R56, R60, R74.reuse, R56 ;  /* 0x0000004a3c38723c */ /* 0x082fe20000041838 */
[----:B------:R-:W1:Y:S07]  /*35c0*/  LDSM.16.M88.4 R60, [R7+0x4080] ;  /* 0x00408000073c783b */ /* 0x000e6e0000000200 */
[----:B--2---:R-:W-:Y:S01]  /*35d0*/  HMMA.16816.F32.BF16 R80, R52, R74, R80 ;  /* 0x0000004a3450723c */ /* 0x004fe20000041850 */
[----:B------:R-:W2:Y:S04]  /*35e0*/  LDSM.16.M88.4 R52, [R7+0x5080] ;  /* 0x005080000734783b */ /* 0x000ea80000000200 */
[----:B------:R-:W-:Y:S11]  /*35f0*/  LDSM.16.M88.4 R72, [R23+0x4080] ;  /* 0x004080001748783b */ /* 0x000ff60000000200 */
[-C--:B0-----:R-:W-:Y:S01]  /*3600*/  HMMA.16816.F32.BF16 R56, R64, R68.reuse, R56 ;  /* 0x000000444038723c */ /* 0x081fe20000041838 */
[----:B------:R-:W0:Y:S07]  /*3610*/  LDSM.16.M88.4 R64, [R27+0x80] ;  /* 0x000080001b40783b */ /* 0x000e2e0000000200 */
[----:B---3--:R-:W-:Y:S01]  /*3620*/  HMMA.16816.F32.BF16 R76, R76, R68, R80 ;  /* 0x000000444c4c723c */ /* 0x008fe20000041850 */
[----:B------:R-:W3:-:S15]  /*3630*/  LDSM.16.M88.4 R80, [R23+0x5080] ;  /* 0x005080001750783b */ /* 0x000ede0000000200 */
[-C--:B-1----:R-:W-:Y:S01]  /*3640*/  HMMA.16816.F32.BF16 R56, R60, R70.reuse, R56 ;  /* 0x000000463c38723c */ /* 0x082fe20000041838 */
[----:B------:R-:W1:Y:S07]  /*3650*/  LDSM.16.M88.4 R60, [R25+0x4080] ;  /* 0x00408000193c783b */ /* 0x000e6e0000000200 */
[----:B--2---:R-:W-:Y:S01]  /*3660*/  HMMA.16816.F32.BF16 R76, R52, R70, R76 ;  /* 0x00000046344c723c */ /* 0x004fe2000004184c */
[----:B------:R-:W2:Y:S01]  /*3670*/  LDSM.16.M88.4 R52, [R25+0x5080] ;  /* 0x005080001934783b */ /* 0x000ea20000000200 */
[----:B------:R-:W-:-:S14]  /*3680*/  UIADD3 UR4, UR4, 0x80, URZ ;  /* 0x0000008004047890 */ /* 0x000fdc000fffe03f */
[-C--:B0-----:R-:W-:Y:S08]  /*3690*/  HMMA.16816.F32.BF16 R56, R72, R64.reuse, R56 ;  /* 0x000000404838723c */ /* 0x081ff00000041838 */
[----:B---3--:R-:W-:Y:S01]  /*36a0*/  HMMA.16816.F32.BF16 R76, R80, R64, R76 ;  /* 0x00000040504c723c */ /* 0x008fe2000004184c */
[----:B------:R-:W-:Y:S01]  /*36b0*/  ISETP.LE.AND P2, PT, R8, UR4, PT ;  /* 0x0000000408007c0c */ /* 0x000fe2000bf43270 */
[----:B------:R-:W-:Y:S01]  /*36c0*/  FFMA R10, R89, R10, R92 ;  /* 0x0000000a590a7223 */ /* 0x000fe2000000005c */
[----:B------:R-:W-:Y:S01]  /*36d0*/  MOV R180, R85 ;  /* 0x0000005500b47202 */ /* 0x000fe20000000f00 */
[----:B------:R-:W-:-:S02]  /*36e0*/  FFMA R11, R88, R11, R93 ;  /* 0x0000000b580b7223 */ /* 0x000fc4000000005d */
[----:B------:R-:W-:Y:S02]  /*36f0*/  FFMA R45, R90, R45, R94 ;  /* 0x0000002d5a2d7223 */ /* 0x000fe4000000005e */
[----:B------:R-:W-:Y:S02]  /*3700*/  FFMA R44, R91, R44, R95 ;  /* 0x0000002c5b2c7223 */ /* 0x000fe4000000005f */
[----:B------:R-:W-:-:S06]  /*3710*/  IMAD.MOV.U32 R182, RZ, RZ, R87 ;  /* 0x000000ffffb67224 */ /* 0x000fcc00078e0057 */
[----:B-1----:R-:W-:Y:S01]  /*3720*/  HMMA.16816.F32.BF16 R60, R60, R66, R56 ;  /* 0x000000423c3c723c */ /* 0x002fe20000041838 */
[----:B------:R-:W-:Y:S02]  /*3730*/  IMAD.MOV.U32 R183, RZ, RZ, R86 ;  /* 0x000000ffffb77224 */ /* 0x000fe400078e0056 */
[----:B------:R-:W-:-:S05]  /*3740*/  IMAD.MOV.U32 R181, RZ, RZ, R84 ;  /* 0x000000ffffb57224 */ /* 0x000fca00078e0054 */
[----:B--2---:R-:W-:Y:S07]  /*3750*/  HMMA.16816.F32.BF16 R64, R52, R66, R76 ;  /* 0x000000423440723c */ /* 0x004fee000004184c */
[----:B------:R-:W-:-:S04]  /*3760*/  IMAD.MOV.U32 R52, RZ, RZ, 0x80 ;  /* 0x00000080ff347424 */ /* 0x000fc800078e00ff */
[C---:B------:R-:W-:Y:S02]  /*3770*/  IMAD R9, R52.reuse, c[0x0][0x1a4], R9 ;  /* 0x0000690034097a24 */ /* 0x040fe400078e0209 */
[----:B------:R-:W-:Y:S01]  /*3780*/  IMAD R24, R52, c[0x0][0x1b4], R24 ;  /* 0x00006d0034187a24 */ /* 0x000fe200078e0218 */
[----:B------:R-:W-:Y:S01]  /*3790*/  @P2 CALL.REL.NOINC `(.L_x_0) ;  /* 0x0000001000002944 */ /* 0x000fe20003c00000 */
[----:B------:R-:W-:Y:S05]  /*37a0*/  BRA `(.L_x_9) ;  /* 0xffffdf8000007947 */ /* 0x000fea000383ffff */
.L_x_0:
[----:B------:R-:W-:Y:S01]  /*37b0*/  IMAD R6, R2, c[0x0][0x1c0], RZ ;  /* 0x0000700002067a24 */ /* 0x000fe200078e02ff */
[----:B------:R-:W-:Y:S01]  /*37c0*/  ISETP.GE.U32.AND P0, PT, R12, 0x20, PT ;  /* 0x000000200c00780c */ /* 0x000fe20003f06070 */
[----:B------:R-:W-:Y:S01]  /*37d0*/  IMAD R8, R3, c[0x0][0x1c4], RZ ;  /* 0x0000710003087a24 */ /* 0x000fe200078e02ff */
[----:B------:R-:W-:Y:S01]  /*37e0*/  MOV R19, R10 ;  /* 0x0000000a00137202 */ /* 0x000fe20000000f00 */
[----:B------:R-:W-:Y:S01]  /*37f0*/  IMAD.SHL.U32 R7, R6, 0x2, RZ ;  /* 0x0000000206077824 */ /* 0x000fe200078e00ff */
[----:B------:R-:W-:Y:S01]  /*3800*/  FSETP.GEU.AND P6, PT, R45, 1.175494350822287508e-38, PT ;  /* 0x008000002d00780b */ /* 0x000fe20003fce000 */
[----:B------:R-:W-:Y:S01]  /*3810*/  IMAD.SHL.U32 R12, R8, 0x2, RZ ;  /* 0x00000002080c7824 */ /* 0x000fe200078e00ff */
[----:B------:R-:W-:Y:S01]  /*3820*/  FSETP.GEU.AND P4, PT, R19, 1.175494350822287508e-38, PT ;  /* 0x008000001300780b */ /* 0x000fe20003f8e000 */
[----:B------:R-:W-:Y:S01]  /*3830*/  IMAD.HI R6, R6, 0x2, RZ ;  /* 0x0000000206067827 */ /* 0x000fe200078e02ff */
[----:B------:R-:W-:Y:S01]  /*3840*/  LOP3.LUT R10, R0, 0x18, RZ, 0xc0, !PT ;  /* 0x00000018000a7812 */ /* 0x000fe200078ec0ff */
[----:B------:R-:W-:Y:S01]  /*3850*/  BAR.SYNC.DEFER_BLOCKING 0x0 ;  /* 0x0000000000007b1d */ /* 0x000fe20000010000 */
[----:B------:R-:W-:Y:S01]  /*3860*/  IADD3 R40, P1, P2, R12, c[0x0][0x178], R7 ;  /* 0x00005e000c287a10 */ /* 0x000fe20007a3e007 */
[----:B------:R-:W-:Y:S01]  /*3870*/  IMAD.HI R7, R8, 0x2, RZ ;  /* 0x0000000208077827 */ /* 0x000fe200078e02ff */
[----:B------:R-:W-:-:S02]  /*3880*/  SHF.R.U32.HI R8, RZ, 0x4, R0 ;  /* 0x00000004ff087819 */ /* 0x000fc40000011600 */
[----:B------:R-:W-:Y:S01]  /*3890*/  FSETP.GT.AND P3, PT, |R44|, 8.50705917302346158658e+37, PT ;  /* 0x7e8000002c00780b */ /* 0x000fe20003f64200 */
[----:B------:R-:W-:Y:S01]  /*38a0*/  IMAD.MOV.U32 R17, RZ, RZ, R11 ;  /* 0x000000ffff117224 */ /* 0x000fe200078e000b */
[----:B------:R-:W-:Y:S01]  /*38b0*/  IADD3.X R42, R7, c[0x0][0x17c], R6, P1, P2 ;  /* 0x00005f00072a7a10 */ /* 0x000fe20000fe4406 */
[----:B------:R-:W-:Y:S01]  /*38c0*/  FMUL R6, R19, 8388608 ;  /* 0x4b00000013067820 */ /* 0x000fe20000400000 */
[--C-:B------:R-:W-:Y:S01]  /*38d0*/  SHF.R.U32.HI R11, RZ, 0x1, R5.reuse ;  /* 0x00000001ff0b7819 */ /* 0x100fe20000011605 */
[----:B------:R-:W-:Y:S01]  /*38e0*/  IMAD R21, R14, 0x8, R5 ;  /* 0x000000080e157824 */ /* 0x000fe200078e0205 */
[C---:B------:R-:W-:Y:S01]  /*38f0*/  FSETP.GEU.AND P5, PT, R17.reuse, 1.175494350822287508e-38, PT ;  /* 0x008000001100780b */ /* 0x040fe20003fae000 */
[----:B------:R-:W-:Y:S01]  /*3900*/  IMAD.SHL.U32 R9, R0, 0x10, RZ ;  /* 0x0000001000097824 */ /* 0x000fe200078e00ff */
[----:B------:R-:W-:Y:S01]  /*3910*/  FSEL R43, R6, R19, !P4 ;  /* 0x00000013062b7208 */ /* 0x000fe20006000000 */
[----:B------:R-:W-:Y:S01]  /*3920*/  FMUL R6, R17, 8388608 ;  /* 0x4b00000011067820 */ /* 0x000fe20000400000 */
[----:B------:R-:W-:Y:S01]  /*3930*/  FSETP.GEU.AND P1, PT, R44, 1.175494350822287508e-38, PT ;  /* 0x008000002c00780b */ /* 0x000fe20003f2e000 */
[----:B------:R-:W-:Y:S01]  /*3940*/  IMAD.MOV.U32 R20, RZ, RZ, c[0x0][0x1c8] ;  /* 0x00007200ff147624 */ /* 0x000fe200078e00ff */
[----:B------:R-:W-:Y:S01]  /*3950*/  IADD3 R5, R43, -0x3f3504f3, RZ ;  /* 0xc0cafb0d2b057810 */ /* 0x000fe20007ffe0ff */
[----:B------:R-:W-:Y:S01]  /*3960*/  @P3 FMUL R67, R67, 0.25 ;  /* 0x3e80000043433820 */ /* 0x000fe20000400000 */
[----:B------:R-:W-:Y:S01]  /*3970*/  FSEL R47, R6, R17, !P5 ;  /* 0x00000011062f7208 */ /* 0x000fe20006800000 */
[----:B------:R-:W-:Y:S01]  /*3980*/  FMUL R6, R45, 8388608 ;  /* 0x4b0000002d067820 */ /* 0x000fe20000400000 */
[----:B------:R-:W-:Y:S01]  /*3990*/  LOP3.LUT R12, R5, 0xff800000, RZ, 0xc0, !PT ;  /* 0xff800000050c7812 */ /* 0x000fe200078ec0ff */
[----:B------:R-:W-:Y:S01]  /*39a0*/  @P3 FMUL R66, R66, 0.25 ;  /* 0x3e80000042423820 */ /* 0x000fe20000400000 */
[----:B------:R-:W-:-:S02]  /*39b0*/  IADD3 R0, R47, -0x3f3504f3, RZ ;  /* 0xc0cafb0d2f007810 */ /* 0x000fc40007ffe0ff */
[----:B------:R-:W-:Y:S01]  /*39c0*/  FSEL R46, R6, R45, !P6 ;  /* 0x0000002d062e7208 */ /* 0x000fe20007000000 */
[----:B------:R-:W-:Y:S01]  /*39d0*/  FMUL R6, R44, 8388608 ;  /* 0x4b0000002c067820 */ /* 0x000fe20000400000 */
[----:B------:R-:W-:Y:S01]  /*39e0*/  LOP3.LUT R22, R0, 0xff800000, RZ, 0xc0, !PT ;  /* 0xff80000000167812 */ /* 0x000fe200078ec0ff */
[----:B------:R-:W0:Y:S01]  /*39f0*/  I2F R5, R12 ;  /* 0x0000000c00057306 */ /* 0x000e220000201400 */
[----:B------:R-:W-:Y:S02]  /*3a00*/  IADD3 R0, R46, -0x3f3504f3, RZ ;  /* 0xc0cafb0d2e007810 */ /* 0x000fe40007ffe0ff */
[----:B------:R-:W-:Y:S02]  /*3a10*/  FSEL R48, R6, R44, !P1 ;  /* 0x0000002c06307208 */ /* 0x000fe40004800000 */
[----:B------:R-:W-:Y:S02]  /*3a20*/  LEA R14, R10, R15, 0x5 ;  /* 0x0000000f0a0e7211 */ /* 0x000fe400078e28ff */
[----:B------:R-:W-:Y:S01]  /*3a30*/  LOP3.LUT R25, R0, 0xff800000, RZ, 0xc0, !PT ;  /* 0xff80000000197812 */ /* 0x000fe200078ec0ff */
[----:B------:R1:W-:Y:S01]  /*3a40*/  I2F R7, R22 ;  /* 0x0000001600077306 */ /* 0x0003e20000201400 */
[----:B------:R-:W-:Y:S01]  /*3a50*/  IADD3 R0, R48, -0x3f3504f3, RZ ;  /* 0xc0cafb0d30007810 */ /* 0x000fe20007ffe0ff */
[----:B------:R-:W-:Y:S01]  /*3a60*/  IMAD.SHL.U32 R6, R14, 0x4, RZ ;  /* 0x000000040e067824 */ /* 0x000fe200078e00ff */
[----:B------:R-:W-:-:S02]  /*3a70*/  LOP3.LUT R8, R8, 0x2, RZ, 0xc0, !PT ;  /* 0x0000000208087812 */ /* 0x000fc400078ec0ff */
[----:B------:R-:W-:Y:S02]  /*3a80*/  LOP3.LUT R27, R0, 0xff800000, RZ, 0xc0, !PT ;  /* 0xff800000001b7812 */ /* 0x000fe400078ec0ff */
[C---:B------:R-:W-:Y:S01]  /*3a90*/  FSETP.GEU.AND P2, PT, |R44|.reuse, 1.175494350822287508e-38, PT ;  /* 0x008000002c00780b */ /* 0x040fe20003f4e200 */
[----:B------:R-:W-:Y:S01]  /*3aa0*/  IMAD.U32 R16, R21, 0x4, R8 ;  /* 0x0000000415107824 */ /* 0x000fe200078e0008 */
[----:B------:R-:W-:Y:S01]  /*3ab0*/  FSEL R0, RZ, -23, P4 ;  /* 0xc1b80000ff007808 */ /* 0x000fe20002000000 */
[----:B------:R-:W-:Y:S01]  /*3ac0*/  @P3 FMUL R44, R44, 0.25 ;  /* 0x3e8000002c2c3820 */ /* 0x000fe20000400000 */
[----:B------:R-:W-:Y:S01]  /*3ad0*/  FSETP.GT.AND P4, PT, |R19|, 8.50705917302346158658e+37, PT ;  /* 0x7e8000001300780b */ /* 0x000fe20003f84200 */
[----:B-1----:R-:W-:Y:S01]  /*3ae0*/  IMAD.IADD R22, R47, 0x1, -R22 ;  /* 0x000000012f167824 */ /* 0x002fe200078e0a16 */
[----:B------:R-:W-:Y:S01]  /*3af0*/  LOP3.LUT R38, R6, R11, RZ, 0x3c, !PT ;  /* 0x0000000b06267212 */ /* 0x000fe200078e3cff */
[----:B0-----:R-:W-:Y:S01]  /*3b00*/  FFMA.FTZ R0, R5, 1.1920928955078125e-07, R0 ;  /* 0x3400000005007823 */ /* 0x001fe20000010000 */
[----:B------:R-:W-:Y:S01]  /*3b10*/  LOP3.LUT R15, R9, 0x70, RZ, 0xc0, !PT ;  /* 0x00000070090f7812 */ /* 0x000fe200078ec0ff */
[----:B------:R-:W-:Y:S01]  /*3b20*/  FADD R22, R22, -1 ;  /* 0xbf80000016167421 */ /* 0x000fe20000000000 */
[----:B------:R-:W-:Y:S01]  /*3b30*/  FSEL R6, RZ, -23, P5 ;  /* 0xc1b80000ff067808 */ /* 0x000fe20002800000 */
[----:B------:R-:W0:Y:S01]  /*3b40*/  I2F R9, R25 ;  /* 0x0000001900097306 */ /* 0x000e220000201400 */
[----:B------:R-:W-:Y:S01]  /*3b50*/  FSEL R8, RZ, -23, P6 ;  /* 0xc1b80000ff087808 */ /* 0x000fe20003000000 */
[----:B------:R-:W-:Y:S01]  /*3b60*/  @!P2 FMUL R44, R44, 16777216 ;  /* 0x4b8000002c2ca820 */ /* 0x000fe20000400000 */
[----:B------:R-:W-:Y:S01]  /*3b70*/  FSETP.GEU.AND P5, PT, |R19|, 1.175494350822287508e-38, PT ;  /* 0x008000001300780b */ /* 0x000fe20003fae200 */
[----:B------:R-:W-:Y:S01]  /*3b80*/  @!P2 FMUL R67, R67, 16777216 ;  /* 0x4b8000004343a820 */ /* 0x000fe20000400000 */
[----:B------:R-:W-:Y:S01]  /*3b90*/  FSETP.GT.AND P6, PT, |R45|, 8.50705917302346158658e+37, PT ;  /* 0x7e8000002d00780b */ /* 0x000fe20003fc4200 */
[----:B------:R-:W-:Y:S01]  /*3ba0*/  @P4 FMUL R19, R19, 0.25 ;  /* 0x3e80000013134820 */ /* 0x000fe20000400000 */
[----:B------:R-:W-:Y:S01]  /*3bb0*/  LEA.HI R39, R10, R15, RZ, 0x1f ;  /* 0x0000000f0a277211 */ /* 0x000fe200078ff8ff */
[----:B------:R-:W1:Y:S01]  /*3bc0*/  MUFU.RCP R11, R44 ;  /* 0x0000002c000b7308 */ /* 0x000e620000001000 */
[----:B------:R-:W-:Y:S01]  /*3bd0*/  FSEL R5, RZ, -23, P1 ;  /* 0xc1b80000ff057808 */ /* 0x000fe20000800000 */
[----:B------:R-:W-:Y:S01]  /*3be0*/  @!P2 FMUL R66, R66, 16777216 ;  /* 0x4b8000004242a820 */ /* 0x000fe20000400000 */
[----:B------:R-:W-:Y:S01]  /*3bf0*/  FSETP.GEU.AND P1, PT, |R45|, 1.175494350822287508e-38, PT ;  /* 0x008000002d00780b */ /* 0x000fe20003f2e200 */
[----:B------:R-:W-:Y:S01]  /*3c00*/  @P4 FMUL R61, R61, 0.25 ;  /* 0x3e8000003d3d4820 */ /* 0x000fe20000400000 */
[C---:B------:R-:W-:Y:S01]  /*3c10*/  FSETP.GT.AND P3, PT, |R17|.reuse, 8.50705917302346158658e+37, PT ;  /* 0x7e8000001100780b */ /* 0x040fe20003f64200 */
[----:B------:R-:W-:Y:S01]  /*3c20*/  @P4 FMUL R60, R60, 0.25 ;  /* 0x3e8000003c3c4820 */ /* 0x000fe20000400000 */
[----:B------:R-:W-:Y:S01]  /*3c30*/  FSETP.GEU.AND P2, PT, |R17|, 1.175494350822287508e-38, PT ;  /* 0x008000001100780b */ /* 0x000fe20003f4e200 */
[----:B------:R-:W2:Y:S01]  /*3c40*/  I2F R10, R27 ;  /* 0x0000001b000a7306 */ /* 0x000ea20000201400 */
[----:B------:R-:W-:Y:S01]  /*3c50*/  @!P5 FMUL R19, R19, 16777216 ;  /* 0x4b8000001313d820 */ /* 0x000fe20000400000 */
[----:B------:R-:W-:Y:S01]  /*3c60*/  IADD3 R37, R13, R16, RZ ;  /* 0x000000100d257210 */ /* 0x000fe20007ffe0ff */
[----:B------:R-:W-:Y:S01]  /*3c70*/  @P6 FMUL R45, R45, 0.25 ;  /* 0x3e8000002d2d6820 */ /* 0x000fe20000400000 */
[----:B------:R-:W-:Y:S01]  /*3c80*/  IADD3 R12, R43, -R12, RZ ;  /* 0x8000000c2b0c7210 */ /* 0x000fe20007ffe0ff */
[----:B0-----:R-:W-:Y:S01]  /*3c90*/  FFMA.FTZ R26, R9, 1.1920928955078125e-07, R8 ;  /* 0x34000000091a7823 */ /* 0x001fe20000010008 */
[----:B------:R-:W-:Y:S01]  /*3ca0*/  IADD3 R25, R46, -R25, RZ ;  /* 0x800000192e197210 */ /* 0x000fe20007ffe0ff */
[----:B------:R-:W-:Y:S01]  /*3cb0*/  IMAD R9, R4, c[0x0][0x1c8], RZ ;  /* 0x0000720004097a24 */ /* 0x000fe200078e02ff */
[----:B------:R-:W0:Y:S01]  /*3cc0*/  MUFU.RCP R14, R19 ;  /* 0x00000013000e7308 */ /* 0x000e220000001000 */
[----:B------:R-:W-:-:S02]  /*3cd0*/  @!P1 FMUL R45, R45, 16777216 ;  /* 0x4b8000002d2d9820 */ /* 0x000fc40000400000 */
[C---:B-1----:R-:W-:Y:S02]  /*3ce0*/  FMUL R23, R11.reuse, R67 ;  /* 0x000000430b177220 */ /* 0x042fe40000400000 */
[----:B------:R-:W-:Y:S01]  /*3cf0*/  FMUL R28, R11, R66 ;  /* 0x000000420b1c7220 */ /* 0x000fe20000400000 */
[----:B------:R-:W-:Y:S01]  /*3d00*/  LEA R11, R20, R9, 0x3 ;  /* 0x00000009140b7211 */ /* 0x000fe200078e18ff */
[----:B------:R-:W-:Y:S02]  /*3d10*/  @!P5 FMUL R61, R61, 16777216 ;  /* 0x4b8000003d3dd820 */ /* 0x000fe40000400000 */
[----:B--2---:R-:W-:Y:S01]  /*3d20*/  FFMA.FTZ R29, R10, 1.1920928955078125e-07, R5 ;  /* 0x340000000a1d7823 */ /* 0x004fe20000010005 */
[----:B------:R-:W-:Y:S01]  /*3d30*/  F2FP.BF16.PACK_AB R23, R23, R28 ;  /* 0x0000001c1717723e */ /* 0x000fe200000010ff */
[----:B------:R-:W1:Y:S01]  /*3d40*/  MUFU.RCP R5, R45 ;  /* 0x0000002d00057308 */ /* 0x000e620000001000 */
[----:B------:R-:W-:Y:S01]  /*3d50*/  @!P5 FMUL R60, R60, 16777216 ;  /* 0x4b8000003c3cd820 */ /* 0x000fe20000400000 */
[----:B------:R-:W-:Y:S01]  /*3d60*/  ISETP.GE.U32.AND P5, PT, R47, 0x7f800000, PT ;  /* 0x7f8000002f00780c */ /* 0x000fe20003fa6070 */
[----:B------:R-:W-:-:S02]  /*3d70*/  @P6 FMUL R65, R65, 0.25 ;  /* 0x3e80000041416820 */ /* 0x000fc40000400000 */
[----:B------:R-:W-:Y:S02]  /*3d80*/  @P6 FMUL R64, R64, 0.25 ;  /* 0x3e80000040406820 */ /* 0x000fe40000400000 */
[----:B------:R-:W-:Y:S02]  /*3d90*/  @P3 FMUL R17, R17, 0.25 ;  /* 0x3e80000011113820 */ /* 0x000fe40000400000 */
[----:B------:R-:W-:Y:S02]  /*3da0*/  FFMA.FTZ R24, R7, 1.1920928955078125e-07, R6 ;  /* 0x3400000007187823 */ /* 0x000fe40000010006 */
[C---:B0-----:R-:W-:Y:S02]  /*3db0*/  FMUL R6, R14.reuse, R61 ;  /* 0x0000003d0e067220 */ /* 0x041fe40000400000 */
[----:B------:R-:W-:Y:S02]  /*3dc0*/  FMUL R7, R14, R60 ;  /* 0x0000003c0e077220 */ /* 0x000fe40000400000 */
[----:B------:R-:W-:-:S02]  /*3dd0*/  @!P1 FMUL R65, R65, 16777216 ;  /* 0x4b80000041419820 */ /* 0x000fc40000400000 */
[----:B------:R-:W-:Y:S01]  /*3de0*/  @!P1 FMUL R64, R64, 16777216 ;  /* 0x4b80000040409820 */ /* 0x000fe20000400000 */
[----:B------:R-:W-:Y:S01]  /*3df0*/  F2FP.BF16.PACK_AB R36, R6, R7 ;  /* 0x000000070624723e */ /* 0x000fe200000010ff */
[C---:B------:R-:W-:Y:S01]  /*3e00*/  IMAD R14, R20.reuse, 0x8, R11 ;  /* 0x00000008140e7824 */ /* 0x040fe200078e020b */
[----:B------:R-:W-:Y:S01]  /*3e10*/  LEA R18, P1, R9, R40, 0x1 ;  /* 0x0000002809127211 */ /* 0x000fe200078208ff */
[----:B------:R-:W-:Y:S02]  /*3e20*/  @!P2 FMUL R17, R17, 16777216 ;  /* 0x4b8000001111a820 */ /* 0x000fe40000400000 */
[----:B-1----:R-:W-:Y:S01]  /*3e30*/  FMUL R30, R5, R65 ;  /* 0x00000041051e7220 */ /* 0x002fe20000400000 */
[----:B------:R-:W-:Y:S01]  /*3e40*/  LEA.HI.X.SX32 R19, R9, R42, 0x1, P1 ;  /* 0x0000002a09137211 */ /* 0x000fe200008f0eff */
[----:B------:R-:W-:Y:S01]  /*3e50*/  FMUL R31, R5, R64 ;  /* 0x00000040051f7220 */ /* 0x000fe20000400000 */
[----:B------:R0:W1:Y:S01]  /*3e60*/  MUFU.RCP R4, R17 ;  /* 0x0000001100047308 */ /* 0x0000620000001000 */
[----:B------:R-:W-:Y:S01]  /*3e70*/  IMAD R5, R20, 0x8, R14 ;  /* 0x0000000814057824 */ /* 0x000fe200078e020e */
[----:B------:R2:W-:Y:S01]  /*3e80*/  STS.U16 [R37], R36 ;  /* 0x0000002425007388 */ /* 0x0005e20000000400 */
[----:B------:R-:W-:Y:S01]  /*3e90*/  @P3 FMUL R63, R63, 0.25 ;  /* 0x3e8000003f3f3820 */ /* 0x000fe20000400000 */
[----:B------:R-:W-:Y:S01]  /*3ea0*/  F2FP.BF16.PACK_AB R30, R30, R31 ;  /* 0x0000001f1e1e723e */ /* 0x000fe200000010ff */
[----:B------:R-:W-:Y:S01]  /*3eb0*/  IMAD R7, R20, 0x8, R5 ;  /* 0x0000000814077824 */ /* 0x000fe200078e0205 */
[CC--:B------:R-:W-:Y:S01]  /*3ec0*/  LEA R16, P1, R5.reuse, R40.reuse, 0x1 ;  /* 0x0000002805107211 */ /* 0x0c0fe200078208ff */
[----:B------:R-:W-:Y:S01]  /*3ed0*/  @P3 FMUL R62, R62, 0.25 ;  /* 0x3e8000003e3e3820 */ /* 0x000fe20000400000 */
[----:B------:R-:W-:Y:S01]  /*3ee0*/  LEA R10, P3, R14, R40, 0x1 ;  /* 0x000000280e0a7211 */ /* 0x000fe200078608ff */
[C---:B------:R-:W-:Y:S01]  /*3ef0*/  IMAD R15, R20.reuse, 0x8, R7 ;  /* 0x00000008140f7824 */ /* 0x040fe200078e0207 */
[----:B0-----:R-:W-:Y:S01]  /*3f00*/  LEA.HI.X.SX32 R17, R5, R42, 0x1, P1 ;  /* 0x0000002a05117211 */ /* 0x001fe200008f0eff */
[----:B------:R-:W-:Y:S01]  /*3f10*/  @!P2 FMUL R63, R63, 16777216 ;  /* 0x4b8000003f3fa820 */ /* 0x000fe20000400000 */
[----:B------:R-:W-:Y:S01]  /*3f20*/  LOP3.LUT R31, R37, 0x40, RZ, 0x3c, !PT ;  /* 0x00000040251f7812 */ /* 0x000fe200078e3cff */
[----:B------:R-:W-:Y:S01]  /*3f30*/  IMAD R34, R20, 0x8, R15 ;  /* 0x0000000814227824 */ /* 0x000fe200078e020f */
[----:B------:R-:W-:Y:S01]  /*3f40*/  PRMT R41, R30, 0x7632, R41 ;  /* 0x000076321e297816 */ /* 0x000fe20000000029 */
[----:B------:R-:W-:Y:S01]  /*3f50*/  @!P2 FMUL R62, R62, 16777216 ;  /* 0x4b8000003e3ea820 */ /* 0x000fe20000400000 */
[-C--:B------:R-:W-:Y:S01]  /*3f60*/  LEA R8, P2, R11, R40.reuse, 0x1 ;  /* 0x000000280b087211 */ /* 0x080fe200078408ff */
[----:B------:R-:W-:Y:S01]  /*3f70*/  IMAD R35, R20, 0x8, R34 ;  /* 0x0000000814237824 */ /* 0x000fe200078e0222 */
[----:B------:R-:W-:Y:S01]  /*3f80*/  LEA R20, P1, R7, R40, 0x1 ;  /* 0x0000002807147211 */ /* 0x000fe200078208ff */
[C---:B-1----:R-:W-:Y:S01]  /*3f90*/  FMUL R32, R4.reuse, R63 ;  /* 0x0000003f04207220 */ /* 0x042fe20000400000 */
[----:B------:R-:W-:Y:S01]  /*3fa0*/  LEA.HI.X.SX32 R9, R11, R42, 0x1, P2 ;  /* 0x0000002a0b097211 */ /* 0x000fe200010f0eff */
[----:B------:R-:W-:Y:S01]  /*3fb0*/  FMUL R33, R4, R62 ;  /* 0x0000003e04217220 */ /* 0x000fe20000400000 */
[----:B------:R-:W-:Y:S01]  /*3fc0*/  LEA.HI.X.SX32 R11, R14, R42, 0x1, P3 ;  /* 0x0000002a0e0b7211 */ /* 0x000fe200018f0eff */
[----:B------:R-:W-:Y:S01]  /*3fd0*/  FADD R12, R12, -1 ;  /* 0xbf8000000c0c7421 */ /* 0x000fe20000000000 */
[-C--:B------:R-:W-:Y:S01]  /*3fe0*/  LEA R4, P3, R34, R40.reuse, 0x1 ;  /* 0x0000002822047211 */ /* 0x080fe200078608ff */
[----:B------:R-:W-:Y:S01]  /*3ff0*/  IMAD.IADD R28, R48, 0x1, -R27 ;  /* 0x00000001301c7824 */ /* 0x000fe200078e0a1b */
[----:B------:R-:W-:Y:S01]  /*4000*/  LEA R6, P4, R35, R40, 0x1 ;  /* 0x0000002823067211 */ /* 0x000fe200078808ff */
[----:B------:R-:W-:Y:S01]  /*4010*/  FADD R27, R25, -1 ;  /* 0xbf800000191b7421 */ /* 0x000fe20000000000 */
[----:B------:R-:W-:-:S02]  /*4020*/  F2FP.BF16.PACK_AB R32, R32, R33 ;  /* 0x000000212020723e */ /* 0x000fc400000010ff */
[-C--:B------:R-:W-:Y:S02]  /*4030*/  LEA.HI.X.SX32 R21, R7, R42.reuse, 0x1, P1 ;  /* 0x0000002a07157211 */ /* 0x080fe400008f0eff */
[----:B------:R-:W-:Y:S02]  /*4040*/  LEA.HI.X.SX32 R5, R34, R42, 0x1, P3 ;  /* 0x0000002a22057211 */ /* 0x000fe400018f0eff */
[----:B------:R-:W-:Y:S02]  /*4050*/  LEA R14, P2, R15, R40, 0x1 ;  /* 0x000000280f0e7211 */ /* 0x000fe400078408ff */
[----:B------:R-:W-:Y:S02]  /*4060*/  LEA.HI.X.SX32 R7, R35, R42, 0x1, P4 ;  /* 0x0000002a23077211 */ /* 0x000fe400020f0eff */
[----:B------:R-:W-:Y:S02]  /*4070*/  PRMT R34, R36, 0x7632, R34 ;  /* 0x0000763224227816 */ /* 0x000fe40000000022 */
[----:B------:R-:W-:-:S02]  /*4080*/  LOP3.LUT R33, R37, 0x20, RZ, 0x3c, !PT ;  /* 0x0000002025217812 */ /* 0x000fc400078e3cff */
[C---:B------:R-:W-:Y:S01]  /*4090*/  PRMT R35, R32.reuse, 0x7610, R35 ;  /* 0x0000761020237816 */ /* 0x040fe20000000023 */
[----:B------:R-:W-:Y:S01]  /*40a0*/  STS.U16 [R37+0x80], R34 ;  /* 0x0000802225007388 */ /* 0x000fe20000000400 */
[----:B------:R-:W-:Y:S02]  /*40b0*/  PRMT R40, R32, 0x7632, R40 ;  /* 0x0000763220287816 */ /* 0x000fe40000000028 */
[----:B------:R-:W-:Y:S01]  /*40c0*/  LOP3.LUT R32, R37, 0x60, RZ, 0x3c, !PT ;  /* 0x0000006025207812 */ /* 0x000fe200078e3cff */
[----:B------:R0:W-:Y:S01]  /*40d0*/  STS.U16 [R33+0x400], R35 ;  /* 0x0004002321007388 */ /* 0x0001e20000000400 */
[----:B--2---:R-:W-:Y:S02]  /*40e0*/  PRMT R36, R23, 0x7610, R36 ;  /* 0x0000761017247816 */ /* 0x004fe40000000024 */
[----:B------:R-:W-:Y:S01]  /*40f0*/  ISETP.GE.U32.AND P4, PT, R43, 0x7f800000, PT ;  /* 0x7f8000002b00780c */ /* 0x000fe20003f86070 */
[----:B------:R1:W-:Y:S01]  /*4100*/  STS.U16 [R33+0x480], R40 ;  /* 0x0004802821007388 */ /* 0x0003e20000000400 */
[----:B------:R-:W-:-:S02]  /*4110*/  ISETP.GE.U32.AND P3, PT, R46, 0x7f800000, PT ;  /* 0x7f8000002e00780c */ /* 0x000fc40003f66070 */
[----:B------:R-:W-:Y:S01]  /*4120*/  LEA.HI.X.SX32 R15, R15, R42, 0x1, P2 ;  /* 0x0000002a0f0f7211 */ /* 0x000fe200010f0eff */
[----:B------:R2:W-:Y:S01]  /*4130*/  STS.U16 [R31+0x800], R30 ;  /* 0x0008001e1f007388 */ /* 0x0005e20000000400 */
[----:B------:R-:W-:Y:S01]  /*4140*/  FSETP.NEU.AND P2, PT, R43, RZ, PT ;  /* 0x000000ff2b00720b */ /* 0x000fe20003f4d000 */
[----:B0-----:R-:W-:Y:S01]  /*4150*/  IMAD.MOV.U32 R35, RZ, RZ, 0x3dc6b27f ;  /* 0x3dc6b27fff237424 */ /* 0x001fe200078e00ff */
[----:B------:R-:W-:Y:S01]  /*4160*/  ISETP.GE.U32.AND P1, PT, R48, 0x7f800000, PT ;  /* 0x7f8000003000780c */ /* 0x000fe20003f26070 */
[----:B------:R0:W-:Y:S01]  /*4170*/  STS.U16 [R31+0x880], R41 ;  /* 0x000880291f007388 */ /* 0x0001e20000000400 */
[----:B-1----:R-:W-:Y:S01]  /*4180*/  PRMT R33, R23, 0x7632, R33 ;  /* 0x0000763217217816 */ /* 0x002fe20000000021 */
[-C--:B------:R-:W-:Y:S02]  /*4190*/  FFMA.FTZ R23, R12, R35.reuse, -0.16845393180847167969 ;  /* 0xbe2c7f300c177423 */ /* 0x080fe40000010023 */
[----:B------:R-:W-:Y:S01]  /*41a0*/  STS.U16 [R32+0xc00], R36 ;  /* 0x000c002420007388 */ /* 0x000fe20000000400 */
[----:B------:R-:W-:-:S02]  /*41b0*/  FFMA.FTZ R25, R22, R35, -0.16845393180847167969 ;  /* 0xbe2c7f3016197423 */ /* 0x000fc40000010023 */
[----:B------:R-:W-:Y:S01]  /*41c0*/  FFMA.FTZ R23, R12, R23, 0.1716887056827545166 ;  /* 0x3e2fcf2a0c177423 */ /* 0x000fe20000010017 */
[----:B------:R-:W-:Y:S01]  /*41d0*/  STS.U16 [R32+0xc80], R33 ;  /* 0x000c802120007388 */ /* 0x000fe20000000400 */
[----:B--2---:R-:W-:Y:S02]  /*41e0*/  FADD R30, R28, -1 ;  /* 0xbf8000001c1e7421 */ /* 0x004fe40000000000 */
[----:B------:R-:W-:Y:S01]  /*41f0*/  FFMA.FTZ R25, R22, R25, 0.1716887056827545166 ;  /* 0x3e2fcf2a16197423 */ /* 0x000fe20000010019 */
[----:B------:R-:W-:Y:S01]  /*4200*/  BAR.SYNC.DEFER_BLOCKING 0x0 ;  /* 0x0000000000007b1d */ /* 0x000fe20000010000 */
[----:B------:R-:W-:Y:S02]  /*4210*/  FFMA.FTZ R23, R12, R23, -0.17900948226451873779 ;  /* 0xbe374e430c177423 */ /* 0x000fe40000010017 */
[----:B------:R-:W-:Y:S02]  /*4220*/  FFMA.FTZ R28, R27, R35, -0.16845393180847167969 ;  /* 0xbe2c7f301b1c7423 */ /* 0x000fe40000010023 */
[----:B------:R-:W-:-:S02]  /*4230*/  FFMA.FTZ R25, R22, R25, -0.17900948226451873779 ;  /* 0xbe374e4316197423 */ /* 0x000fc40000010019 */
[----:B------:R-:W-:Y:S02]  /*4240*/  FFMA.FTZ R23, R12, R23, 0.20512372255325317383 ;  /* 0x3e520bf40c177423 */ /* 0x000fe40000010017 */
[C---:B------:R-:W-:Y:S02]  /*4250*/  FFMA.FTZ R28, R27.reuse, R28, 0.1716887056827545166 ;  /* 0x3e2fcf2a1b1c7423 */ /* 0x040fe4000001001c */
[----:B0-----:R-:W-:Y:S02]  /*4260*/  FFMA.FTZ R31, R30, R35, -0.16845393180847167969 ;  /* 0xbe2c7f301e1f7423 */ /* 0x001fe40000010023 */
[----:B------:R-:W-:Y:S02]  /*4270*/  FFMA.FTZ R25, R22, R25, 0.20512372255325317383 ;  /* 0x3e520bf416197423 */ /* 0x000fe40000010019 */
[----:B------:R-:W-:Y:S02]  /*4280*/  FFMA.FTZ R23, R12, R23, -0.24046532809734344482 ;  /* 0xbe763c8b0c177423 */ /* 0x000fe40000010017 */
[----:B------:R-:W-:-:S02]  /*4290*/  FFMA.FTZ R28, R27, R28, -0.17900948226451873779 ;  /* 0xbe374e431b1c7423 */ /* 0x000fc4000001001c */
[----:B------:R-:W-:Y:S02]  /*42a0*/  FFMA.FTZ R25, R22, R25, -0.24046532809734344482 ;  /* 0xbe763c8b16197423 */ /* 0x000fe40000010019 */
[----:B------:R-:W-:Y:S02]  /*42b0*/  FFMA.FTZ R23, R12, R23, 0.28857114911079406738 ;  /* 0x3e93bf990c177423 */ /* 0x000fe40000010017 */
[C---:B------:R-:W-:Y:S01]  /*42c0*/  FFMA.FTZ R28, R27.reuse, R28, 0.20512372255325317383 ;  /* 0x3e520bf41b1c7423 */ /* 0x040fe2000001001c */
[----:B------:R-:W0:Y:S01]  /*42d0*/  LDS R33, [R38] ;  /* 0x0000000026217984 */ /* 0x000e220000000800 */
[----:B------:R-:W-:Y:S02]  /*42e0*/  FFMA.FTZ R25, R22, R25, 0.28857114911079406738 ;  /* 0x3e93bf9916197423 */ /* 0x000fe40000010019 */
[----:B------:R-:W-:Y:S01]  /*42f0*/  FFMA.FTZ R23, R12, R23, -0.36067417263984680176 ;  /* 0xbeb8aa490c177423 */ /* 0x000fe20000010017 */
[----:B------:R-:W1:Y:S01]  /*4300*/  LDS R35, [R38+0x100] ;  /* 0x0001000026237984 */ /* 0x000e620000000800 */
[----:B------:R-:W-:-:S02]  /*4310*/  FFMA.FTZ R28, R27, R28, -0.24046532809734344482 ;  /* 0xbe763c8b1b1c7423 */ /* 0x000fc4000001001c */
[----:B------:R-:W-:Y:S01]  /*4320*/  FFMA.FTZ R25, R22, R25, -0.36067417263984680176 ;  /* 0xbeb8aa4916197423 */ /* 0x000fe20000010019 */
[----:B------:R-:W2:Y:S01]  /*4330*/  LDS R37, [R38+0x200] ;  /* 0x0002000026257984 */ /* 0x000ea20000000800 */
[----:B------:R-:W-:Y:S02]  /*4340*/  FFMA.FTZ R23, R12, R23, 0.48089820146560668945 ;  /* 0x3ef6384a0c177423 */ /* 0x000fe40000010017 */
[----:B------:R-:W-:Y:S01]  /*4350*/  FFMA.FTZ R28, R27, R28, 0.28857114911079406738 ;  /* 0x3e93bf991b1c7423 */ /* 0x000fe2000001001c */
[----:B------:R-:W3:Y:S01]  /*4360*/  LDS R41, [R38+0x300] ;  /* 0x0003000026297984 */ /* 0x000ee20000000800 */
[----:B------:R-:W-:Y:S02]  /*4370*/  FFMA.FTZ R31, R30, R31, 0.1716887056827545166 ;  /* 0x3e2fcf2a1e1f7423 */ /* 0x000fe4000001001f */
[----:B------:R-:W-:Y:S02]  /*4380*/  FFMA.FTZ R25, R22, R25, 0.48089820146560668945 ;  /* 0x3ef6384a16197423 */ /* 0x000fe40000010019 */
[----:B------:R-:W-:-:S02]  /*4390*/  FFMA.FTZ R23, R12, R23, -0.72134751081466674805 ;  /* 0xbf38aa3b0c177423 */ /* 0x000fc40000010017 */
[C---:B------:R-:W-:Y:S02]  /*43a0*/  FFMA.FTZ R28, R27.reuse, R28, -0.36067417263984680176 ;  /* 0xbeb8aa491b1c7423 */ /* 0x040fe4000001001c */
[----:B------:R-:W-:Y:S02]  /*43b0*/  FFMA.FTZ R31, R30, R31, -0.17900948226451873779 ;  /* 0xbe374e431e1f7423 */ /* 0x000fe4000001001f */
[----:B------:R-:W-:Y:S02]  /*43c0*/  FFMA.FTZ R25, R22, R25, -0.72134751081466674805 ;  /* 0xbf38aa3b16197423 */ /* 0x000fe40000010019 */
[----:B------:R-:W-:Y:S02]  /*43d0*/  FMUL R23, R12, R23 ;  /* 0x000000170c177220 */ /* 0x000fe40000400000 */
[----:B------:R-:W-:Y:S02]  /*43e0*/  FFMA.FTZ R28, R27, R28, 0.48089820146560668945 ;  /* 0x3ef6384a1b1c7423 */ /* 0x000fe4000001001c */
[----:B------:R-:W-:-:S02]  /*43f0*/  FFMA.FTZ R31, R30, R31, 0.20512372255325317383 ;  /* 0x3e520bf41e1f7423 */ /* 0x000fc4000001001f */
[----:B------:R-:W-:Y:S02]  /*4400*/  FMUL R25, R22, R25 ;  /* 0x0000001916197220 */ /* 0x000fe40000400000 */
[----:B------:R-:W-:Y:S02]  /*4410*/  FMUL R23, R12, R23 ;  /* 0x000000170c177220 */ /* 0x000fe40000400000 */
[----:B------:R-:W-:Y:S02]  /*4420*/  FFMA.FTZ R28, R27, R28, -0.72134751081466674805 ;  /* 0xbf38aa3b1b1c7423 */ /* 0x000fe4000001001c */
[----:B------:R-:W-:Y:S02]  /*4430*/  FFMA.FTZ R31, R30, R31, -0.24046532809734344482 ;  /* 0xbe763c8b1e1f7423 */ /* 0x000fe4000001001f */
[----:B------:R-:W-:Y:S01]  /*4440*/  FMUL R25, R22, R25 ;  /* 0x0000001916197220 */ /* 0x000fe20000400000 */
[----:B0-----:R1:W-:Y:S01]  /*4450*/  STG.E.U16 [R18.64], R33 ;  /* 0x0000002112007986 */ /* 0x0013e2000c101506 */
[----:B------:R-:W-:-:S02]  /*4460*/  FFMA.FTZ R23, R12, 1.4426950216293334961, R23 ;  /* 0x3fb8aa3b0c177823 */ /* 0x000fc40000010017 */
[C---:B------:R-:W-:Y:S02]  /*4470*/  FMUL R28, R27.reuse, R28 ;  /* 0x0000001c1b1c7220 */ /* 0x040fe40000400000 */
[----:B------:R-:W-:Y:S02]  /*4480*/  @P4 IMAD.MOV.U32 R12, RZ, RZ, 0x7f800000 ;  /* 0x7f800000ff0c4424 */ /* 0x000fe400078e00ff */
[----:B------:R-:W-:Y:S02]  /*4490*/  FFMA.FTZ R31, R30, R31, 0.28857114911079406738 ;  /* 0x3e93bf991e1f7423 */ /* 0x000fe4000001001f */
[----:B------:R-:W-:Y:S01]  /*44a0*/  FFMA.FTZ R25, R22, 1.4426950216293334961, R25 ;  /* 0x3fb8aa3b16197823 */ /* 0x000fe20000010019 */
[----:B------:R-:W-:Y:S01]  /*44b0*/  @P5 MOV R22, 0x7f800000 ;  /* 0x7f80000000165802 */ /* 0x000fe20000000f00 */
[----:B------:R-:W-:Y:S01]  /*44c0*/  FMUL R28, R27, R28 ;  /* 0x0000001c1b1c7220 */ /* 0x000fe20000400000 */
[----:B-1----:R-:W-:Y:S01]  /*44d0*/  PRMT R19, R35, 0x7632, R19 ;  /* 0x0000763223137816 */ /* 0x002fe20000000013 */
[----:B------:R-:W-:-:S02]  /*44e0*/  FADD R0, R0, R23 ;  /* 0x0000001700007221 */ /* 0x000fc40000000000 */
[----:B------:R-:W-:Y:S01]  /*44f0*/  @P4 FFMA.FTZ R0, R43, R12, +INF ;  /* 0x7f8000002b004423 */ /* 0x000fe2000001000c */
[----:B------:R-:W-:Y:S01]  /*4500*/  PRMT R12, R33, 0x7632, R12 ;  /* 0x00007632210c7816 */ /* 0x000fe2000000000c */
[----:B------:R-:W-:Y:S01]  /*4510*/  FFMA.FTZ R31, R30, R31, -0.36067417263984680176 ;  /* 0xbeb8aa491e1f7423 */ /* 0x000fe2000001001f */
[----:B------:R-:W-:Y:S01]  /*4520*/  FSETP.NEU.AND P4, PT, R47, RZ, PT ;  /* 0x000000ff2f00720b */ /* 0x000fe20003f8d000 */
[----:B------:R-:W-:Y:S01]  /*4530*/  FFMA.FTZ R27, R27, 1.4426950216293334961, R28 ;  /* 0x3fb8aa3b1b1b7823 */ /* 0x000fe2000001001c */
[----:B------:R-:W-:Y:S01]  /*4540*/  FSEL R0, R0, -INF , P2 ;  /* 0xff80000000007808 */ /* 0x000fe20001000000 */
[----:B------:R-:W-:Y:S01]  /*4550*/  FADD R24, R24, R25 ;  /* 0x0000001918187221 */ /* 0x000fe20000000000 */
[----:B------:R2:W-:Y:S01]  /*4560*/  STG.E.U16 [R8.64], R12 ;  /* 0x0000000c08007986 */ /* 0x0005e2000c101506 */
[----:B------:R-:W-:Y:S02]  /*4570*/  @P3 IMAD.MOV.U32 R23, RZ, RZ, 0x7f800000 ;  /* 0x7f800000ff173424 */ /* 0x000fe400078e00ff */
[----:B------:R-:W-:Y:S01]  /*4580*/  @P5 FFMA.FTZ R24, R47, R22, +INF ;  /* 0x7f8000002f185423 */ /* 0x000fe20000010016 */
[----:B------:R0:W-:Y:S01]  /*4590*/  STG.E.U16 [R10.64], R35 ;  /* 0x000000230a007986 */ /* 0x0001e2000c101506 */
[----:B------:R-:W-:Y:S01]  /*45a0*/  FFMA.FTZ R31, R30, R31, 0.48089820146560668945 ;  /* 0x3ef6384a1e1f7423 */ /* 0x000fe2000001001f */
[----:B------:R-:W-:Y:S01]  /*45b0*/  FSETP.NEU.AND P5, PT, R46, RZ, PT ;  /* 0x000000ff2e00720b */ /* 0x000fe20003fad000 */
[----:B------:R-:W-:Y:S01]  /*45c0*/  FADD R26, R26, R27 ;  /* 0x0000001b1a1a7221 */ /* 0x000fe20000000000 */
[----:B------:R0:W-:Y:S01]  /*45d0*/  STG.E.U16 [R16.64], R19 ;  /* 0x0000001310007986 */ /* 0x0001e2000c101506 */
[----:B------:R-:W-:Y:S01]  /*45e0*/  @P3 FFMA.FTZ R26, R46, R23, +INF ;  /* 0x7f8000002e1a3423 */ /* 0x000fe20000010017 */
[----:B------:R-:W-:Y:S01]  /*45f0*/  FSEL R23, R24, -INF , P4 ;  /* 0xff80000018177808 */ /* 0x000fe20002000000 */
[----:B------:R-:W-:Y:S01]  /*4600*/  FFMA.FTZ R31, R30, R31, -0.72134751081466674805 ;  /* 0xbf38aa3b1e1f7423 */ /* 0x000fe2000001001f */
[----:B--2---:R-:W-:Y:S01]  /*4610*/  PRMT R9, R37, 0x7632, R9 ;  /* 0x0000763225097816 */ /* 0x004fe20000000009 */
[----:B------:R-:W-:Y:S01]  /*4620*/  FFMA R24, R0, 0.69314718246459960938, R87 ;  /* 0x3f31721800187823 */ /* 0x000fe20000000057 */
[----:B---3--:R-:W-:Y:S01]  /*4630*/  PRMT R0, R41, 0x7632, R0 ;  /* 0x0000763229007816 */ /* 0x008fe20000000000 */
[----:B------:R-:W-:Y:S01]  /*4640*/  FMUL R31, R30, R31 ;  /* 0x0000001f1e1f7220 */ /* 0x000fe20000400000 */
[----:B------:R0:W-:Y:S01]  /*4650*/  STG.E.U16 [R20.64], R37 ;  /* 0x0000002514007986 */ /* 0x0001e2000c101506 */
[----:B------:R-:W-:Y:S01]  /*4660*/  @P1 IMAD.MOV.U32 R25, RZ, RZ, 0x7f800000 ;  /* 0x7f800000ff191424 */ /* 0x000fe200078e00ff */
[----:B------:R-:W-:Y:S01]  /*4670*/  FSETP.NEU.AND P3, PT, R48, RZ, PT ;  /* 0x000000ff3000720b */ /* 0x000fe20003f6d000 */
[----:B------:R-:W-:Y:S01]  /*4680*/  FMUL R31, R30, R31 ;  /* 0x0000001f1e1f7220 */ /* 0x000fe20000400000 */
[----:B------:R0:W-:Y:S01]  /*4690*/  STG.E.U16 [R14.64], R9 ;  /* 0x000000090e007986 */ /* 0x0001e2000c101506 */
[----:B------:R-:W-:-:S02]  /*46a0*/  FSEL R26, R26, -INF , P5 ;  /* 0xff8000001a1a7808 */ /* 0x000fc40002800000 */
[----:B------:R-:W-:Y:S01]  /*46b0*/  FFMA.FTZ R30, R30, 1.4426950216293334961, R31 ;  /* 0x3fb8aa3b1e1e7823 */ /* 0x000fe2000001001f */
[----:B------:R0:W-:Y:S02]  /*46c0*/  STG.E.U16 [R4.64], R41 ;  /* 0x0000002904007986 */ /* 0x0001e4000c101506 */
[----:B------:R-:W-:Y:S02]  /*46d0*/  FFMA R26, R26, 0.69314718246459960938, R85 ;  /* 0x3f3172181a1a7823 */ /* 0x000fe40000000055 */
[----:B------:R0:W-:Y:S01]  /*46e0*/  STG.E.U16 [R6.64], R0 ;  /* 0x0000000006007986 */ /* 0x0001e2000c101506 */
[----:B------:R-:W-:Y:S02]  /*46f0*/  FADD R29, R29, R30 ;  /* 0x0000001e1d1d7221 */ /* 0x000fe40000000000 */
[----:B------:R-:W-:Y:S02]  /*4700*/  @P1 FFMA.FTZ R29, R48, R25, +INF ;  /* 0x7f800000301d1423 */ /* 0x000fe40000010019 */
[----:B------:R-:W-:-:S03]  /*4710*/  FFMA R25, R23, 0.69314718246459960938, R86 ;  /* 0x3f31721817197823 */ /* 0x000fc60000000056 */
[----:B------:R-:W-:-:S05]  /*4720*/  FSEL R29, R29, -INF , P3 ;  /* 0xff8000001d1d7808 */ /* 0x000fca0001800000 */
[----:B------:R-:W-:Y:S01]  /*4730*/  FFMA R27, R29, 0.69314718246459960938, R84 ;  /* 0x3f3172181d1b7823 */ /* 0x000fe20000000054 */
[----:B------:R-:W-:Y:S06]  /*4740*/  BAR.SYNC.DEFER_BLOCKING 0x0 ;  /* 0x0000000000007b1d */ /* 0x000fec0000010000 */
[----:B------:R0:W-:Y:S04]  /*4750*/  STS.128 [R13.X4], R24 ;  /* 0x000000180d007388 */ /* 0x0001e80000004c00 */
[----:B------:R-:W-:Y:S06]  /*4760*/  BAR.SYNC.DEFER_BLOCKING 0x0 ;  /* 0x0000000000007b1d */ /* 0x000fec0000010000 */
[----:B------:R-:W-:Y:S05]  /*4770*/  @P0 EXIT ;  /* 0x000000000000094d */ /* 0x000fea0003800000 */
[----:B0-----:R-:W0:Y:S01]  /*4780*/  LDS R39, [R39] ;  /* 0x0000000027277984 */ /* 0x001e220000000800 */
[----:B------:R-:W-:Y:S01]  /*4790*/  IMAD R2, R2, c[0x0][0x1cc], RZ ;  /* 0x0000730002027a24 */ /* 0x000fe200078e02ff */
[C---:B------:R-:W-:Y:S01]  /*47a0*/  SHF.L.U32 R5, R3.reuse, 0x2, RZ ;  /* 0x0000000203057819 */ /* 0x040fe200000006ff */
[----:B------:R-:W-:-:S04]  /*47b0*/  IMAD.HI R4, R3, 0x4, RZ ;  /* 0x0000000403047827 */ /* 0x000fc800078e02ff */
[C---:B------:R-:W-:Y:S02]  /*47c0*/  IMAD.SHL.U32 R0, R2.reuse, 0x4, RZ ;  /* 0x0000000402007824 */ /* 0x040fe400078e00ff */
[----:B------:R-:W-:-:S03]  /*47d0*/  IMAD.HI R3, R2, 0x4, RZ ;  /* 0x0000000402037827 */ /* 0x000fc600078e02ff */
[----:B------:R-:W-:-:S04]  /*47e0*/  IADD3 R2, P0, P1, R5, c[0x0][0x180], R0 ;  /* 0x0000600005027a10 */ /* 0x000fc8000791e000 */
[----:B------:R-:W-:-:S05]  /*47f0*/  IADD3.X R3, R4, c[0x0][0x184], R3, P0, P1 ;  /* 0x0000610004037a10 */ /* 0x000fca00007e2403 */
[----:B0-----:R-:W-:Y:S01]  /*4800*/  STG.E [R2.64], R39 ;  /* 0x0000002702007986 */ /* 0x001fe2000c101906 */
[----:B------:R-:W-:Y:S05]  /*4810*/  EXIT ;  /* 0x000000000000794d */ /* 0x000fea0003800000 */
.L_x_10:
[----:B------:R-:W-:-:S00]  /*4820*/  BRA `(.L_x_10) ;  /* 0xfffffff000007947 */ /* 0x000fc0000383ffff */
[----:B------:R-:W-:-:S00]  /*4830*/  NOP ;  /* 0x0000000000007918 */ /* 0x000fc00000000000 */
        /* <DEDUP_REMOVED lines=12> */
.L_x_11:


//--------------------- .nv.global.init           --------------------------
	.section	.nv.global.init,"aw",@progbits
.nv.global.init:
	.type		_$_str,@object
	.size		_$_str,(.L_0 - _$_str)
_$_str:
        /*0000*/ 	.byte	0x5f, 0x5f, 0x43, 0x55, 0x44, 0x41, 0x5f, 0x46, 0x54, 0x5a, 0x00
.L_0:


//--------------------- .nv.shared.attn_fwd       --------------------------
	.section	.nv.shared.attn_fwd,"aw",@nobits
	.sectionflags	@""
	.align	16
